	.target	sm_90a

	.elftype	@"ET_EXEC"


//--------------------- .note.nv.tkinfo           --------------------------
	.section	.note.nv.tkinfo,"",@"SHT_NOTE"
	.sectionflags	@"SHF_NOTE_NV_TKINFO"
	.tkinfo
        /*0018*/ 	.word	0x00000002
        /*0030*/ 	.string	""
        /*0030*/ 	.string	"ptxas"
        /*0030*/ 	.string	"Cuda compilation tools, release 13.0, V13.0.88"
        /*0030*/ 	.string	"Build cuda_13.0.r13.0/compiler.36424714_0"
        /*0030*/ 	.string	"-arch sm_90a -m 64 "



//--------------------- .note.nv.cuinfo           --------------------------
	.section	.note.nv.cuinfo,"",@"SHT_NOTE"
	.sectionflags	@"SHF_NOTE_NV_CUINFO"
        /*0018*/ 	.short	0x0002
        /*001a*/ 	.short	0x005a
        /*001c*/ 	.short	0x0082
	.zero		2


//--------------------- .nv.info                  --------------------------
	.section	.nv.info,"",@"SHT_CUDA_INFO"
	.align	4


	//----- nvinfo : EIATTR_REGCOUNT
	.align		4
        /*0000*/ 	.byte	0x04, 0x2f
        /*0002*/ 	.short	(.L_12 - .L_11)
	.align		4
.L_11:
        /*0004*/ 	.word	index@(_ZN7cutlass13device_kernelINS_4gemm6kernel13GemmUniversalIN4cute5tupleIJiiiiEEENS1_10collective13CollectiveMmaINS1_37MainloopSm90TmaGmmaWarpSpecializedFP8ILi5ENS5_IJNS4_1CILi4EEENSA_ILi1EEESC_EEENS1_32KernelTmaWarpSpecializedPingpongEEENS5_IJNSA_ILi64EEENSA_ILi256EEENSA_ILi128EEEEEENS_12float_e4m3_tENS5_IJlSC_lEEESK_SL_NS4_8TiledMMAINS4_8MMA_AtomIJNS4_4SM904GMMA31MMA_64x256x32_F32E4M3E4M3_SS_TNILNSP_7ScaleInE1ELSR_1EEEEEENS4_6LayoutINS5_IJSC_SC_SC_EEENS5_IJNSA_ILi0EEESW_SW_EEEEENS5_IJNS4_10UnderscoreESZ_SZ_EEEEENS4_13SM90_TMA_LOADENS4_14ComposedLayoutINS4_7SwizzleILi3ELi4ELi3EEENS4_18smem_ptr_flag_bitsILi8EEENSU_INS5_IJNSA_ILi8EEESI_EEENS5_IJSI_SC_EEEEEEEvNS4_8identityENS4_23SM90_TMA_LOAD_MULTICASTES1C_vS1D_EENS_8epilogue10collective6detail29Sm90TmaWarpSpecializedAdapterINS1H_15DefaultEpilogueISK_SL_SL_NS1G_6thread17LinearCombinationISK_Li1EffLNS1L_9ScaleType4KindE0ELNS_15FloatRoundStyleE2ESK_EENS1_15EpilogueDefaultEEEEEvvEEEEvNT_6ParamsE)
        /*0008*/ 	.word	0x000000a8


	//----- nvinfo : EIATTR_FRAME_SIZE
	.align		4
.L_12:
        /*000c*/ 	.byte	0x04, 0x11
        /*000e*/ 	.short	(.L_14 - .L_13)
	.align		4
.L_13:
        /*0010*/ 	.word	index@(_ZN7cutlass13device_kernelINS_4gemm6kernel13GemmUniversalIN4cute5tupleIJiiiiEEENS1_10collective13CollectiveMmaINS1_37MainloopSm90TmaGmmaWarpSpecializedFP8ILi5ENS5_IJNS4_1CILi4EEENSA_ILi1EEESC_EEENS1_32KernelTmaWarpSpecializedPingpongEEENS5_IJNSA_ILi64EEENSA_ILi256EEENSA_ILi128EEEEEENS_12float_e4m3_tENS5_IJlSC_lEEESK_SL_NS4_8TiledMMAINS4_8MMA_AtomIJNS4_4SM904GMMA31MMA_64x256x32_F32E4M3E4M3_SS_TNILNSP_7ScaleInE1ELSR_1EEEEEENS4_6LayoutINS5_IJSC_SC_SC_EEENS5_IJNSA_ILi0EEESW_SW_EEEEENS5_IJNS4_10UnderscoreESZ_SZ_EEEEENS4_13SM90_TMA_LOADENS4_14ComposedLayoutINS4_7SwizzleILi3ELi4ELi3EEENS4_18smem_ptr_flag_bitsILi8EEENSU_INS5_IJNSA_ILi8EEESI_EEENS5_IJSI_SC_EEEEEEEvNS4_8identityENS4_23SM90_TMA_LOAD_MULTICASTES1C_vS1D_EENS_8epilogue10collective6detail29Sm90TmaWarpSpecializedAdapterINS1H_15DefaultEpilogueISK_SL_SL_NS1G_6thread17LinearCombinationISK_Li1EffLNS1L_9ScaleType4KindE0ELNS_15FloatRoundStyleE2ESK_EENS1_15EpilogueDefaultEEEEEvvEEEEvNT_6ParamsE)
        /*0014*/ 	.word	0x00000110


	//----- nvinfo : EIATTR_MIN_STACK_SIZE
	.align		4
.L_14:
        /*0018*/ 	.byte	0x04, 0x12
        /*001a*/ 	.short	(.L_16 - .L_15)
	.align		4
.L_15:
        /*001c*/ 	.word	index@(_ZN7cutlass13device_kernelINS_4gemm6kernel13GemmUniversalIN4cute5tupleIJiiiiEEENS1_10collective13CollectiveMmaINS1_37MainloopSm90TmaGmmaWarpSpecializedFP8ILi5ENS5_IJNS4_1CILi4EEENSA_ILi1EEESC_EEENS1_32KernelTmaWarpSpecializedPingpongEEENS5_IJNSA_ILi64EEENSA_ILi256EEENSA_ILi128EEEEEENS_12float_e4m3_tENS5_IJlSC_lEEESK_SL_NS4_8TiledMMAINS4_8MMA_AtomIJNS4_4SM904GMMA31MMA_64x256x32_F32E4M3E4M3_SS_TNILNSP_7ScaleInE1ELSR_1EEEEEENS4_6LayoutINS5_IJSC_SC_SC_EEENS5_IJNSA_ILi0EEESW_SW_EEEEENS5_IJNS4_10UnderscoreESZ_SZ_EEEEENS4_13SM90_TMA_LOADENS4_14ComposedLayoutINS4_7SwizzleILi3ELi4ELi3EEENS4_18smem_ptr_flag_bitsILi8EEENSU_INS5_IJNSA_ILi8EEESI_EEENS5_IJSI_SC_EEEEEEEvNS4_8identityENS4_23SM90_TMA_LOAD_MULTICASTES1C_vS1D_EENS_8epilogue10collective6detail29Sm90TmaWarpSpecializedAdapterINS1H_15DefaultEpilogueISK_SL_SL_NS1G_6thread17LinearCombinationISK_Li1EffLNS1L_9ScaleType4KindE0ELNS_15FloatRoundStyleE2ESK_EENS1_15EpilogueDefaultEEEEEvvEEEEvNT_6ParamsE)
        /*0020*/ 	.word	0x00000110
.L_16:


//--------------------- .nv.compat                --------------------------
	.section	.nv.compat,"",@"SHT_CUDA_COMPAT_INFO"
	.align	4
        /*0000*/ 	.byte	0x02, 0x09, 0x01, 0x00, 0x02, 0x02, 0x04, 0x00, 0x02, 0x05, 0x05, 0x00, 0x03, 0x07, 0x01, 0x01
        /*0010*/ 	.byte	0x02, 0x03, 0x01, 0x00, 0x02, 0x06, 0x01, 0x00, 0x04, 0x0b, 0x08, 0x00, 0x00, 0x00, 0x00, 0x00
        /*0020*/ 	.byte	0x00, 0x00, 0x00, 0x00


//--------------------- .nv.info._ZN7cutlass13device_kernelINS_4gemm6kernel13GemmUniversalIN4cute5tupleIJiiiiEEENS1_10collective13CollectiveMmaINS1_37MainloopSm90TmaGmmaWarpSpecializedFP8ILi5ENS5_IJNS4_1CILi4EEENSA_ILi1EEESC_EEENS1_32KernelTmaWarpSpecializedPingpongEEENS5_IJNSA_ILi64EEENSA_ILi256EEENSA_ILi128EEEEEENS_12float_e4m3_tENS5_IJlSC_lEEESK_SL_NS4_8TiledMMAINS4_8MMA_AtomIJNS4_4SM904GMMA31MMA_64x256x32_F32E4M3E4M3_SS_TNILNSP_7ScaleInE1ELSR_1EEEEEENS4_6LayoutINS5_IJSC_SC_SC_EEENS5_IJNSA_ILi0EEESW_SW_EEEEENS5_IJNS4_10UnderscoreESZ_SZ_EEEEENS4_13SM90_TMA_LOADENS4_14ComposedLayoutINS4_7SwizzleILi3ELi4ELi3EEENS4_18smem_ptr_flag_bitsILi8EEENSU_INS5_IJNSA_ILi8EEESI_EEENS5_IJSI_SC_EEEEEEEvNS4_8identityENS4_23SM90_TMA_LOAD_MULTICASTES1C_vS1D_EENS_8epilogue10collective6detail29Sm90TmaWarpSpecializedAdapterINS1H_15DefaultEpilogueISK_SL_SL_NS1G_6thread17LinearCombinationISK_Li1EffLNS1L_9ScaleType4KindE0ELNS_15FloatRoundStyleE2ESK_EENS1_15EpilogueDefaultEEEEEvvEEEEvNT_6ParamsE --------------------------
	.section	.nv.info._ZN7cutlass13device_kernelINS_4gemm6kernel13GemmUniversalIN4cute5tupleIJiiiiEEENS1_10collective13CollectiveMmaINS1_37MainloopSm90TmaGmmaWarpSpecializedFP8ILi5ENS5_IJNS4_1CILi4EEENSA_ILi1EEESC_EEENS1_32KernelTmaWarpSpecializedPingpongEEENS5_IJNSA_ILi64EEENSA_ILi256EEENSA_ILi128EEEEEENS_12float_e4m3_tENS5_IJlSC_lEEESK_SL_NS4_8TiledMMAINS4_8MMA_AtomIJNS4_4SM904GMMA31MMA_64x256x32_F32E4M3E4M3_SS_TNILNSP_7ScaleInE1ELSR_1EEEEEENS4_6LayoutINS5_IJSC_SC_SC_EEENS5_IJNSA_ILi0EEESW_SW_EEEEENS5_IJNS4_10UnderscoreESZ_SZ_EEEEENS4_13SM90_TMA_LOADENS4_14ComposedLayoutINS4_7SwizzleILi3ELi4ELi3EEENS4_18smem_ptr_flag_bitsILi8EEENSU_INS5_IJNSA_ILi8EEESI_EEENS5_IJSI_SC_EEEEEEEvNS4_8identityENS4_23SM90_TMA_LOAD_MULTICASTES1C_vS1D_EENS_8epilogue10collective6detail29Sm90TmaWarpSpecializedAdapterINS1H_15DefaultEpilogueISK_SL_SL_NS1G_6thread17LinearCombinationISK_Li1EffLNS1L_9ScaleType4KindE0ELNS_15FloatRoundStyleE2ESK_EENS1_15EpilogueDefaultEEEEEvvEEEEvNT_6ParamsE,"",@"SHT_CUDA_INFO"
	.sectionflags	@""
	.align	4


	//----- nvinfo : EIATTR_CUDA_API_VERSION
	.align		4
        /*0000*/ 	.byte	0x04, 0x37
        /*0002*/ 	.short	(.L_18 - .L_17)
.L_17:
        /*0004*/ 	.word	0x00000082


	//----- nvinfo : EIATTR_KPARAM_INFO
	.align		4
.L_18:
        /*0008*/ 	.byte	0x04, 0x17
        /*000a*/ 	.short	(.L_20 - .L_19)
.L_19:
        /*000c*/ 	.word	0x00000000
        /*0010*/ 	.short	0x0000
        /*0012*/ 	.short	0x0070
        /*0014*/ 	.byte	0x00, 0xf0, 0x01, 0x10


	//----- nvinfo : EIATTR_SPARSE_MMA_MASK
	.align		4
.L_20:
        /*0018*/ 	.byte	0x03, 0x50
        /*001a*/ 	.short	0x0000


	//----- nvinfo : EIATTR_MAXREG_COUNT
	.align		4
        /*001c*/ 	.byte	0x03, 0x1b
        /*001e*/ 	.short	0x00a8


	//----- nvinfo : EIATTR_NUM_BARRIERS
	.align		4
        /*0020*/ 	.byte	0x02, 0x4c
        /*0022*/ 	.byte	0x01
	.zero		1


	//----- nvinfo : EIATTR_ANNOTATIONS
	.align		4
        /*0024*/ 	.byte	0x04, 0x55
        /*0026*/ 	.short	(.L_22 - .L_21)


	//   ....[0]....
.L_21:
        /*0028*/ 	.word	0x00000001
        /*002c*/ 	.byte	0x90, 0x07, 0x00, 0x00, 0x01, 0x00, 0x00, 0x00, 0x50, 0x09, 0x00, 0x00, 0x01, 0x00, 0x00, 0x00
        /* <DEDUP_REMOVED lines=210> */
        /*0d5c*/ 	.byte	0x40, 0x05, 0x01, 0x00


	//----- nvinfo : EIATTR_MERCURY_ISA_VERSION
	.align		4
.L_22:
        /*0d60*/ 	.byte	0x03, 0x5f
        /*0d62*/ 	.short	0x0101


	//----- nvinfo : EIATTR_INT_WARP_WIDE_INSTR_OFFSETS
	.align		4
        /*0d64*/ 	.byte	0x04, 0x31
        /*0d66*/ 	.short	(.L_24 - .L_23)


	//   ....[0]....
.L_23:
        /*0d68*/ 	.word	0x000005e0


	//   ....[1]....
        /*0d6c*/ 	.word	0x00000640


	//   ....[2]....
        /*0d70*/ 	.word	0x00000660


	//   ....[3]....
        /*0d74*/ 	.word	0x00000670


	//   ....[4]....
        /*0d78*/ 	.word	0x00000680


	//   ....[5]....
        /*0d7c*/ 	.word	0x000006c0


	//   ....[6]....
        /*0d80*/ 	.word	0x00000810


	//   ....[7]....
        /*0d84*/ 	.word	0x00000830


	//   ....[8]....
        /*0d88*/ 	.word	0x00005830


	//----- nvinfo : EIATTR_COOP_GROUP_MASK_REGIDS
	.align		4
.L_24:
        /*0d8c*/ 	.byte	0x04, 0x29
        /*0d8e*/ 	.short	(.L_26 - .L_25)


	//   ....[0]....
.L_25:
        /*0d90*/ 	.word	0xffffffff


	//   ....[1]....
        /*0d94*/ 	.word	0xffffffff


	//   ....[2]....
        /*0d98*/ 	.word	0xffffffff


	//   ....[3]....
        /*0d9c*/ 	.word	0xffffffff


	//   ....[4]....
        /*0da0*/ 	.word	0xffffffff


	//   ....[5]....
        /*0da4*/ 	.word	0xffffffff


	//   ....[6]....
        /*0da8*/ 	.word	0xffffffff


	//----- nvinfo : EIATTR_COOP_GROUP_INSTR_OFFSETS
	.align		4
.L_26:
        /*0dac*/ 	.byte	0x04, 0x28
        /*0dae*/ 	.short	(.L_28 - .L_27)


	//   ....[0]....
.L_27:
        /*0db0*/ 	.word	0x00000070


	//   ....[1]....
        /*0db4*/ 	.word	0x00000090


	//   ....[2]....
        /*0db8*/ 	.word	0x00000190


	//   ....[3]....
        /*0dbc*/ 	.word	0x000003e0


	//   ....[4]....
        /*0dc0*/ 	.word	0x00000420


	//   ....[5]....
        /*0dc4*/ 	.word	0x00000530


	//   ....[6]....
        /*0dc8*/ 	.word	0x000009e0


	//----- nvinfo : EIATTR_REG_RECONFIG
	.align		4
.L_28:
        /*0dcc*/ 	.byte	0x01, 0x54
	.zero		2


	//----- nvinfo : EIATTR_MBARRIER_INSTR_OFFSETS
	.align		4
        /*0dd0*/ 	.byte	0x04, 0x39
        /*0dd2*/ 	.short	(.L_30 - .L_29)


	//   ....[0]....
.L_29:
        /*0dd4*/ 	.word	0x00000320
        /*0dd8*/ 	.word	0x000000ff
        /*0ddc*/ 	.word	0x00000000
        /*0de0*/ 	.short	0x0100
        /*0de2*/ 	.byte	0x07
	.zero		1


	//   ....[1]....
        /*0de4*/ 	.word	0x00000330
        /*0de8*/ 	.word	0x000000ff
        /*0dec*/ 	.word	0x00000028
        /*0df0*/ 	.short	0x0100
        /*0df2*/ 	.byte	0x07
	.zero		1


	//   ....[2]....
        /*0df4*/ 	.word	0x00000340
        /*0df8*/ 	.word	0x000000ff
        /*0dfc*/ 	.word	0x00000008
        /*0e00*/ 	.short	0x0100
        /*0e02*/ 	.byte	0x07
	.zero		1


	//   ....[3]....
        /*0e04*/ 	.word	0x00000350
        /*0e08*/ 	.word	0x000000ff
        /*0e0c*/ 	.word	0x00000030
        /*0e10*/ 	.short	0x0100
        /*0e12*/ 	.byte	0x07
	.zero		1


	//   ....[4]....
        /*0e14*/ 	.word	0x00000360
        /*0e18*/ 	.word	0x000000ff
        /*0e1c*/ 	.word	0x00000010
        /*0e20*/ 	.short	0x0100
        /*0e22*/ 	.byte	0x07
	.zero		1


	//   ....[5]....
        /*0e24*/ 	.word	0x00000370
        /*0e28*/ 	.word	0x000000ff
        /*0e2c*/ 	.word	0x00000038
        /*0e30*/ 	.short	0x0100
        /*0e32*/ 	.byte	0x07
	.zero		1


	//   ....[6]....
        /*0e34*/ 	.word	0x00000380
        /*0e38*/ 	.word	0x000000ff
        /*0e3c*/ 	.word	0x00000018
        /*0e40*/ 	.short	0x0100
        /*0e42*/ 	.byte	0x07
	.zero		1


	//   ....[7]....
        /*0e44*/ 	.word	0x00000390
        /*0e48*/ 	.word	0x000000ff
        /*0e4c*/ 	.word	0x00000040
        /*0e50*/ 	.short	0x0100
        /*0e52*/ 	.byte	0x07
	.zero		1


	//   ....[8]....
        /*0e54*/ 	.word	0x000003a0
        /*0e58*/ 	.word	0x000000ff
        /*0e5c*/ 	.word	0x00000020
        /*0e60*/ 	.short	0x0100
        /*0e62*/ 	.byte	0x07
	.zero		1


	//   ....[9]....
        /*0e64*/ 	.word	0x000003b0
        /*0e68*/ 	.word	0x000000ff
        /*0e6c*/ 	.word	0x00000048
        /*0e70*/ 	.short	0x0100
        /*0e72*/ 	.byte	0x07
	.zero		1


	//   ....[10]....
        /*0e74*/ 	.word	0x00000860
        /*0e78*/ 	.word	0x000000ff
        /*0e7c*/ 	.word	0x00000080
        /*0e80*/ 	.short	0x0100
        /*0e82*/ 	.byte	0x07
	.zero		1


	//   ....[11]....
        /*0e84*/ 	.word	0x000008e0
        /*0e88*/ 	.word	0x000000ff
        /*0e8c*/ 	.word	0x00000088
        /*0e90*/ 	.short	0x0100
        /*0e92*/ 	.byte	0x07
	.zero		1


	//   ....[12]....
        /*0e94*/ 	.word	0x00000960
        /*0e98*/ 	.word	0x000000ff
        /*0e9c*/ 	.word	0x00000060
        /*0ea0*/ 	.short	0x0100
        /*0ea2*/ 	.byte	0x0a
	.zero		1


	//   ....[13]....
        /*0ea4*/ 	.word	0x00000970
        /*0ea8*/ 	.word	0x000000ff
        /*0eac*/ 	.word	0x00000068
        /*0eb0*/ 	.short	0x0100
        /*0eb2*/ 	.byte	0x0a
	.zero		1


	//   ....[14]....
        /*0eb4*/ 	.word	0x00000980
        /*0eb8*/ 	.word	0x000000ff
        /*0ebc*/ 	.word	0x00000070
        /*0ec0*/ 	.short	0x0100
        /*0ec2*/ 	.byte	0x0a
	.zero		1


	//   ....[15]....
        /*0ec4*/ 	.word	0x00000990
        /*0ec8*/ 	.word	0x000000ff
        /*0ecc*/ 	.word	0x00000078
        /*0ed0*/ 	.short	0x0100
        /*0ed2*/ 	.byte	0x0a
	.zero		1


	//   ....[16]....
        /*0ed4*/ 	.word	0x00001860
        /*0ed8*/ 	.word	0x000000ff
        /*0edc*/ 	.word	0xfffffff8
        /*0ee0*/ 	.short	0x010a
        /*0ee2*/ 	.byte	0x12
	.zero		1


	//   ....[17]....
        /*0ee4*/ 	.word	0x00002230
        /*0ee8*/ 	.word	0x000000ff
        /*0eec*/ 	.word	0x00000000
        /*0ef0*/ 	.short	0x010a
        /*0ef2*/ 	.byte	0x06
	.zero		1


	//   ....[18]....
        /*0ef4*/ 	.word	0x00002270
        /*0ef8*/ 	.word	0x000000ff
        /*0efc*/ 	.word	0x00000000
        /*0f00*/ 	.short	0x010a
        /*0f02*/ 	.byte	0x06
	.zero		1


	//   ....[19]....
        /*0f04*/ 	.word	0x00003510
        /*0f08*/ 	.word	0x000000ff
        /*0f0c*/ 	.word	0x00000000
        /*0f10*/ 	.short	0x010a
        /*0f12*/ 	.byte	0x09
	.zero		1


	//   ....[20]....
        /*0f14*/ 	.word	0x00003550
        /*0f18*/ 	.word	0x000000ff
        /*0f1c*/ 	.word	0x00000000
        /*0f20*/ 	.short	0x010a
        /*0f22*/ 	.byte	0x09
	.zero		1


	//   ....[21]....
        /*0f24*/ 	.word	0x000046c0
        /*0f28*/ 	.word	0x000000e5
        /*0f2c*/ 	.word	0x00000000
        /*0f30*/ 	.short	0x0101
        /*0f32*/ 	.byte	0x3f
	.zero		1


	//   ....[22]....
        /*0f34*/ 	.word	0x00005740
        /*0f38*/ 	.word	0x000000e5
        /*0f3c*/ 	.word	0x00000000
        /*0f40*/ 	.short	0x0101
        /*0f42*/ 	.byte	0x1c
	.zero		1


	//   ....[23]....
        /*0f44*/ 	.word	0x000058f0
        /*0f48*/ 	.word	0x00000018
        /*0f4c*/ 	.word	0x00000000
        /*0f50*/ 	.short	0x0101
        /*0f52*/ 	.byte	0x3f
	.zero		1


	//   ....[24]....
        /*0f54*/ 	.word	0x000059b0
        /*0f58*/ 	.word	0x000000ff
        /*0f5c*/ 	.word	0x00000008
        /*0f60*/ 	.short	0x010a
        /*0f62*/ 	.byte	0x12
	.zero		1


	//   ....[25]....
        /*0f64*/ 	.word	0x0000eb80
        /*0f68*/ 	.word	0x00000003
        /*0f6c*/ 	.word	0x00000000
        /*0f70*/ 	.short	0x0101
        /*0f72*/ 	.byte	0x1c
	.zero		1


	//   ....[26]....
        /*0f74*/ 	.word	0x0000f5d0
        /*0f78*/ 	.word	0x0000000d
        /*0f7c*/ 	.word	0x00000028
        /*0f80*/ 	.short	0x010a
        /*0f82*/ 	.byte	0x3f
	.zero		1


	//   ....[27]....
        /*0f84*/ 	.word	0x0000f9a0
        /*0f88*/ 	.word	0x00000004
        /*0f8c*/ 	.word	0x00000088
        /*0f90*/ 	.short	0x0101
        /*0f92*/ 	.byte	0x3f
	.zero		1


	//   ....[28]....
        /*0f94*/ 	.word	0x000101a0
        /*0f98*/ 	.word	0x00000007
        /*0f9c*/ 	.word	0x00000000
        /*0fa0*/ 	.short	0x010a
        /*0fa2*/ 	.byte	0x3f
	.zero		1


	//   ....[29]....
        /*0fa4*/ 	.word	0x00010220
        /*0fa8*/ 	.word	0x00000009
        /*0fac*/ 	.word	0x00000000
        /*0fb0*/ 	.short	0x010a
        /*0fb2*/ 	.byte	0x3f
	.zero		1


	//   ....[30]....
        /*0fb4*/ 	.word	0x000102b0
        /*0fb8*/ 	.word	0x00000006
        /*0fbc*/ 	.word	0x00000000
        /*0fc0*/ 	.short	0x010a
        /*0fc2*/ 	.byte	0x3f
	.zero		1


	//   ....[31]....
        /*0fc4*/ 	.word	0x00010340
        /*0fc8*/ 	.word	0x00000009
        /*0fcc*/ 	.word	0x00000000
        /*0fd0*/ 	.short	0x010a
        /*0fd2*/ 	.byte	0x3f
	.zero		1


	//   ....[32]....
        /*0fd4*/ 	.word	0x000103d0
        /*0fd8*/ 	.word	0x00000003
        /*0fdc*/ 	.word	0x00000000
        /*0fe0*/ 	.short	0x010a
        /*0fe2*/ 	.byte	0x3f
	.zero		1


	//   ....[33]....
        /*0fe4*/ 	.word	0x00010440
        /*0fe8*/ 	.word	0x00000003
        /*0fec*/ 	.word	0xfffffff8
        /*0ff0*/ 	.short	0x010a
        /*0ff2*/ 	.byte	0x3f
	.zero		1


	//   ....[34]....
        /*0ff4*/ 	.word	0x000104a0
        /*0ff8*/ 	.word	0x00000003
        /*0ffc*/ 	.word	0x00000000
        /*1000*/ 	.short	0x010a
        /*1002*/ 	.byte	0x3f
	.zero		1


	//   ....[35]....
        /*1004*/ 	.word	0x00010510
        /*1008*/ 	.word	0x00000000
        /*100c*/ 	.word	0x00000000
        /*1010*/ 	.short	0x010a
        /*1012*/ 	.byte	0x3f
	.zero		1


	//   ....[36]....
        /*1014*/ 	.word	0x00010580
        /*1018*/ 	.word	0x00000019
        /*101c*/ 	.word	0x00000008
        /*1020*/ 	.short	0x010a
        /*1022*/ 	.byte	0x3f
	.zero		1


	//   ....[37]....
        /*1024*/ 	.word	0x00010650
        /*1028*/ 	.word	0x0000000d
        /*102c*/ 	.word	0x00000028
        /*1030*/ 	.short	0x010a
        /*1032*/ 	.byte	0x3f
	.zero		1


	//   ....[38]....
        /*1034*/ 	.word	0x00010730
        /*1038*/ 	.word	0x00000007
        /*103c*/ 	.word	0x00000000
        /*1040*/ 	.short	0x010a
        /*1042*/ 	.byte	0x3f
	.zero		1


	//   ....[39]....
        /*1044*/ 	.word	0x00010780
        /*1048*/ 	.word	0x00000009
        /*104c*/ 	.word	0x00000000
        /*1050*/ 	.short	0x010a
        /*1052*/ 	.byte	0x3f
	.zero		1


	//   ....[40]....
        /*1054*/ 	.word	0x000107d0
        /*1058*/ 	.word	0x00000006
        /*105c*/ 	.word	0x00000000
        /*1060*/ 	.short	0x010a
        /*1062*/ 	.byte	0x3f
	.zero		1


	//   ....[41]....
        /*1064*/ 	.word	0x00010820
        /*1068*/ 	.word	0x00000009
        /*106c*/ 	.word	0x00000000
        /*1070*/ 	.short	0x010a
        /*1072*/ 	.byte	0x3f
	.zero		1


	//----- nvinfo : EIATTR_NUM_MBARRIERS
	.align		4
.L_30:
        /*1074*/ 	.byte	0x03, 0x38
        /*1076*/ 	.short	0x0010


	//----- nvinfo : EIATTR_EXIT_INSTR_OFFSETS
	.align		4
        /*1078*/ 	.byte	0x04, 0x1c
        /*107a*/ 	.short	(.L_32 - .L_31)


	//   ....[0]....
.L_31:
        /*107c*/ 	.word	0x00001570


	//   ....[1]....
        /*1080*/ 	.word	0x000015d0


	//   ....[2]....
        /*1084*/ 	.word	0x0000f290


	//   ....[3]....
        /*1088*/ 	.word	0x0000f2c0


	//   ....[4]....
        /*108c*/ 	.word	0x00010420


	//----- nvinfo : EIATTR_MAX_THREADS
	.align		4
.L_32:
        /*1090*/ 	.byte	0x04, 0x05
        /*1092*/ 	.short	(.L_34 - .L_33)
.L_33:
        /*1094*/ 	.word	0x00000180
        /*1098*/ 	.word	0x00000001
        /*109c*/ 	.word	0x00000001


	//----- nvinfo : EIATTR_CRS_STACK_SIZE
	.align		4
.L_34:
        /*10a0*/ 	.byte	0x04, 0x1e
        /*10a2*/ 	.short	(.L_36 - .L_35)
.L_35:
        /*10a4*/ 	.word	0x00000000


	//----- nvinfo : EIATTR_CBANK_PARAM_SIZE
	.align		4
.L_36:
        /*10a8*/ 	.byte	0x03, 0x19
        /*10aa*/ 	.short	0x0470


	//----- nvinfo : EIATTR_PARAM_CBANK
	.align		4
        /*10ac*/ 	.byte	0x04, 0x0a
        /*10ae*/ 	.short	(.L_38 - .L_37)
	.align		4
.L_37:
        /*10b0*/ 	.word	index@(.nv.constant0._ZN7cutlass13device_kernelINS_4gemm6kernel13GemmUniversalIN4cute5tupleIJiiiiEEENS1_10collective13CollectiveMmaINS1_37MainloopSm90TmaGmmaWarpSpecializedFP8ILi5ENS5_IJNS4_1CILi4EEENSA_ILi1EEESC_EEENS1_32KernelTmaWarpSpecializedPingpongEEENS5_IJNSA_ILi64EEENSA_ILi256EEENSA_ILi128EEEEEENS_12float_e4m3_tENS5_IJlSC_lEEESK_SL_NS4_8TiledMMAINS4_8MMA_AtomIJNS4_4SM904GMMA31MMA_64x256x32_F32E4M3E4M3_SS_TNILNSP_7ScaleInE1ELSR_1EEEEEENS4_6LayoutINS5_IJSC_SC_SC_EEENS5_IJNSA_ILi0EEESW_SW_EEEEENS5_IJNS4_10UnderscoreESZ_SZ_EEEEENS4_13SM90_TMA_LOADENS4_14ComposedLayoutINS4_7SwizzleILi3ELi4ELi3EEENS4_18smem_ptr_flag_bitsILi8EEENSU_INS5_IJNSA_ILi8EEESI_EEENS5_IJSI_SC_EEEEEEEvNS4_8identityENS4_23SM90_TMA_LOAD_MULTICASTES1C_vS1D_EENS_8epilogue10collective6detail29Sm90TmaWarpSpecializedAdapterINS1H_15DefaultEpilogueISK_SL_SL_NS1G_6thread17LinearCombinationISK_Li1EffLNS1L_9ScaleType4KindE0ELNS_15FloatRoundStyleE2ESK_EENS1_15EpilogueDefaultEEEEEvvEEEEvNT_6ParamsE)
        /*10b4*/ 	.short	0x0210
        /*10b6*/ 	.short	0x0470


	//----- nvinfo : EIATTR_SW_WAR
	.align		4
.L_38:
        /*10b8*/ 	.byte	0x04, 0x36
        /*10ba*/ 	.short	(.L_40 - .L_39)
.L_39:
        /*10bc*/ 	.word	0x00000008
.L_40:


//--------------------- .nv.callgraph             --------------------------
	.section	.nv.callgraph,"",@"SHT_CUDA_CALLGRAPH"
	.align	4
	.sectionentsize	8
	.align		4
        /*0000*/ 	.word	0x00000000
	.align		4
        /*0004*/ 	.word	0xffffffff
	.align		4
        /*0008*/ 	.word	0x00000000
	.align		4
        /*000c*/ 	.word	0xfffffffe
	.align		4
        /*0010*/ 	.word	0x00000000
	.align		4
        /*0014*/ 	.word	0xfffffffd
	.align		4
        /*0018*/ 	.word	0x00000000
	.align		4
        /*001c*/ 	.word	0xfffffffc


//--------------------- .nv.constant4             --------------------------
	.section	.nv.constant4,"a",@progbits
	.align	8
	.align		8
.nv.constant4:
        /*0000*/ 	.dword	_ZN40_INTERNAL_3bce5201_4_k_cu_770738aa_231044cuda3std3__45__cpo5beginE
	.align		8
        /*0008*/ 	.dword	_ZN40_INTERNAL_3bce5201_4_k_cu_770738aa_231044cuda3std3__45__cpo3endE
	.align		8
        /*0010*/ 	.dword	_ZN40_INTERNAL_3bce5201_4_k_cu_770738aa_231044cuda3std3__45__cpo6cbeginE
	.align		8
        /*0018*/ 	.dword	_ZN40_INTERNAL_3bce5201_4_k_cu_770738aa_231044cuda3std3__45__cpo4cendE
	.align		8
        /*0020*/ 	.dword	_ZN40_INTERNAL_3bce5201_4_k_cu_770738aa_231044cuda3std3__442_GLOBAL__N__3bce5201_4_k_cu_770738aa_231046ignoreE
	.align		8
        /*0028*/ 	.dword	_ZN40_INTERNAL_3bce5201_4_k_cu_770738aa_231044cuda3std3__419piecewise_constructE
	.align		8
        /*0030*/ 	.dword	_ZN40_INTERNAL_3bce5201_4_k_cu_770738aa_231044cuda3std3__48in_placeE
	.align		8
        /*0038*/ 	.dword	_ZN40_INTERNAL_3bce5201_4_k_cu_770738aa_231044cuda3std6ranges3__45__cpo4swapE
	.align		8
        /*0040*/ 	.dword	_ZN40_INTERNAL_3bce5201_4_k_cu_770738aa_231044cuda3std6ranges3__45__cpo9iter_moveE
	.align		8
        /*0048*/ 	.dword	_ZN40_INTERNAL_3bce5201_4_k_cu_770738aa_231044cute7productE
	.align		8
        /*0050*/ 	.dword	_ZN40_INTERNAL_3bce5201_4_k_cu_770738aa_231044cute1_E


//--------------------- .text._ZN7cutlass13device_kernelINS_4gemm6kernel13GemmUniversalIN4cute5tupleIJiiiiEEENS1_10collective13CollectiveMmaINS1_37MainloopSm90TmaGmmaWarpSpecializedFP8ILi5ENS5_IJNS4_1CILi4EEENSA_ILi1EEESC_EEENS1_32KernelTmaWarpSpecializedPingpongEEENS5_IJNSA_ILi64EEENSA_ILi256EEENSA_ILi128EEEEEENS_12float_e4m3_tENS5_IJlSC_lEEESK_SL_NS4_8TiledMMAINS4_8MMA_AtomIJNS4_4SM904GMMA31MMA_64x256x32_F32E4M3E4M3_SS_TNILNSP_7ScaleInE1ELSR_1EEEEEENS4_6LayoutINS5_IJSC_SC_SC_EEENS5_IJNSA_ILi0EEESW_SW_EEEEENS5_IJNS4_10UnderscoreESZ_SZ_EEEEENS4_13SM90_TMA_LOADENS4_14ComposedLayoutINS4_7SwizzleILi3ELi4ELi3EEENS4_18smem_ptr_flag_bitsILi8EEENSU_INS5_IJNSA_ILi8EEESI_EEENS5_IJSI_SC_EEEEEEEvNS4_8identityENS4_23SM90_TMA_LOAD_MULTICASTES1C_vS1D_EENS_8epilogue10collective6detail29Sm90TmaWarpSpecializedAdapterINS1H_15DefaultEpilogueISK_SL_SL_NS1G_6thread17LinearCombinationISK_Li1EffLNS1L_9ScaleType4KindE0ELNS_15FloatRoundStyleE2ESK_EENS1_15EpilogueDefaultEEEEEvvEEEEvNT_6ParamsE --------------------------
	.section	.text._ZN7cutlass13device_kernelINS_4gemm6kernel13GemmUniversalIN4cute5tupleIJiiiiEEENS1_10collective13CollectiveMmaINS1_37MainloopSm90TmaGmmaWarpSpecializedFP8ILi5ENS5_IJNS4_1CILi4EEENSA_ILi1EEESC_EEENS1_32KernelTmaWarpSpecializedPingpongEEENS5_IJNSA_ILi64EEENSA_ILi256EEENSA_ILi128EEEEEENS_12float_e4m3_tENS5_IJlSC_lEEESK_SL_NS4_8TiledMMAINS4_8MMA_AtomIJNS4_4SM904GMMA31MMA_64x256x32_F32E4M3E4M3_SS_TNILNSP_7ScaleInE1ELSR_1EEEEEENS4_6LayoutINS5_IJSC_SC_SC_EEENS5_IJNSA_ILi0EEESW_SW_EEEEENS5_IJNS4_10UnderscoreESZ_SZ_EEEEENS4_13SM90_TMA_LOADENS4_14ComposedLayoutINS4_7SwizzleILi3ELi4ELi3EEENS4_18smem_ptr_flag_bitsILi8EEENSU_INS5_IJNSA_ILi8EEESI_EEENS5_IJSI_SC_EEEEEEEvNS4_8identityENS4_23SM90_TMA_LOAD_MULTICASTES1C_vS1D_EENS_8epilogue10collective6detail29Sm90TmaWarpSpecializedAdapterINS1H_15DefaultEpilogueISK_SL_SL_NS1G_6thread17LinearCombinationISK_Li1EffLNS1L_9ScaleType4KindE0ELNS_15FloatRoundStyleE2ESK_EENS1_15EpilogueDefaultEEEEEvvEEEEvNT_6ParamsE,"ax",@progbits
	.align	128
.text._ZN7cutlass13device_kernelINS_4gemm6kernel13GemmUniversalIN4cute5tupleIJiiiiEEENS1_10collective13CollectiveMmaINS1_37MainloopSm90TmaGmmaWarpSpecializedFP8ILi5ENS5_IJNS4_1CILi4EEENSA_ILi1EEESC_EEENS1_32KernelTmaWarpSpecializedPingpongEEENS5_IJNSA_ILi64EEENSA_ILi256EEENSA_ILi128EEEEEENS_12float_e4m3_tENS5_IJlSC_lEEESK_SL_NS4_8TiledMMAINS4_8MMA_AtomIJNS4_4SM904GMMA31MMA_64x256x32_F32E4M3E4M3_SS_TNILNSP_7ScaleInE1ELSR_1EEEEEENS4_6LayoutINS5_IJSC_SC_SC_EEENS5_IJNSA_ILi0EEESW_SW_EEEEENS5_IJNS4_10UnderscoreESZ_SZ_EEEEENS4_13SM90_TMA_LOADENS4_14ComposedLayoutINS4_7SwizzleILi3ELi4ELi3EEENS4_18smem_ptr_flag_bitsILi8EEENSU_INS5_IJNSA_ILi8EEESI_EEENS5_IJSI_SC_EEEEEEEvNS4_8identityENS4_23SM90_TMA_LOAD_MULTICASTES1C_vS1D_EENS_8epilogue10collective6detail29Sm90TmaWarpSpecializedAdapterINS1H_15DefaultEpilogueISK_SL_SL_NS1G_6thread17LinearCombinationISK_Li1EffLNS1L_9ScaleType4KindE0ELNS_15FloatRoundStyleE2ESK_EENS1_15EpilogueDefaultEEEEEvvEEEEvNT_6ParamsE:
        .type           _ZN7cutlass13device_kernelINS_4gemm6kernel13GemmUniversalIN4cute5tupleIJiiiiEEENS1_10collective13CollectiveMmaINS1_37MainloopSm90TmaGmmaWarpSpecializedFP8ILi5ENS5_IJNS4_1CILi4EEENSA_ILi1EEESC_EEENS1_32KernelTmaWarpSpecializedPingpongEEENS5_IJNSA_ILi64EEENSA_ILi256EEENSA_ILi128EEEEEENS_12float_e4m3_tENS5_IJlSC_lEEESK_SL_NS4_8TiledMMAINS4_8MMA_AtomIJNS4_4SM904GMMA31MMA_64x256x32_F32E4M3E4M3_SS_TNILNSP_7ScaleInE1ELSR_1EEEEEENS4_6LayoutINS5_IJSC_SC_SC_EEENS5_IJNSA_ILi0EEESW_SW_EEEEENS5_IJNS4_10UnderscoreESZ_SZ_EEEEENS4_13SM90_TMA_LOADENS4_14ComposedLayoutINS4_7SwizzleILi3ELi4ELi3EEENS4_18smem_ptr_flag_bitsILi8EEENSU_INS5_IJNSA_ILi8EEESI_EEENS5_IJSI_SC_EEEEEEEvNS4_8identityENS4_23SM90_TMA_LOAD_MULTICASTES1C_vS1D_EENS_8epilogue10collective6detail29Sm90TmaWarpSpecializedAdapterINS1H_15DefaultEpilogueISK_SL_SL_NS1G_6thread17LinearCombinationISK_Li1EffLNS1L_9ScaleType4KindE0ELNS_15FloatRoundStyleE2ESK_EENS1_15EpilogueDefaultEEEEEvvEEEEvNT_6ParamsE,@function
        .size           _ZN7cutlass13device_kernelINS_4gemm6kernel13GemmUniversalIN4cute5tupleIJiiiiEEENS1_10collective13CollectiveMmaINS1_37MainloopSm90TmaGmmaWarpSpecializedFP8ILi5ENS5_IJNS4_1CILi4EEENSA_ILi1EEESC_EEENS1_32KernelTmaWarpSpecializedPingpongEEENS5_IJNSA_ILi64EEENSA_ILi256EEENSA_ILi128EEEEEENS_12float_e4m3_tENS5_IJlSC_lEEESK_SL_NS4_8TiledMMAINS4_8MMA_AtomIJNS4_4SM904GMMA31MMA_64x256x32_F32E4M3E4M3_SS_TNILNSP_7ScaleInE1ELSR_1EEEEEENS4_6LayoutINS5_IJSC_SC_SC_EEENS5_IJNSA_ILi0EEESW_SW_EEEEENS5_IJNS4_10UnderscoreESZ_SZ_EEEEENS4_13SM90_TMA_LOADENS4_14ComposedLayoutINS4_7SwizzleILi3ELi4ELi3EEENS4_18smem_ptr_flag_bitsILi8EEENSU_INS5_IJNSA_ILi8EEESI_EEENS5_IJSI_SC_EEEEEEEvNS4_8identityENS4_23SM90_TMA_LOAD_MULTICASTES1C_vS1D_EENS_8epilogue10collective6detail29Sm90TmaWarpSpecializedAdapterINS1H_15DefaultEpilogueISK_SL_SL_NS1G_6thread17LinearCombinationISK_Li1EffLNS1L_9ScaleType4KindE0ELNS_15FloatRoundStyleE2ESK_EENS1_15EpilogueDefaultEEEEEvvEEEEvNT_6ParamsE,(.L_x_338 - _ZN7cutlass13device_kernelINS_4gemm6kernel13GemmUniversalIN4cute5tupleIJiiiiEEENS1_10collective13CollectiveMmaINS1_37MainloopSm90TmaGmmaWarpSpecializedFP8ILi5ENS5_IJNS4_1CILi4EEENSA_ILi1EEESC_EEENS1_32KernelTmaWarpSpecializedPingpongEEENS5_IJNSA_ILi64EEENSA_ILi256EEENSA_ILi128EEEEEENS_12float_e4m3_tENS5_IJlSC_lEEESK_SL_NS4_8TiledMMAINS4_8MMA_AtomIJNS4_4SM904GMMA31MMA_64x256x32_F32E4M3E4M3_SS_TNILNSP_7ScaleInE1ELSR_1EEEEEENS4_6LayoutINS5_IJSC_SC_SC_EEENS5_IJNSA_ILi0EEESW_SW_EEEEENS5_IJNS4_10UnderscoreESZ_SZ_EEEEENS4_13SM90_TMA_LOADENS4_14ComposedLayoutINS4_7SwizzleILi3ELi4ELi3EEENS4_18smem_ptr_flag_bitsILi8EEENSU_INS5_IJNSA_ILi8EEESI_EEENS5_IJSI_SC_EEEEEEEvNS4_8identityENS4_23SM90_TMA_LOAD_MULTICASTES1C_vS1D_EENS_8epilogue10collective6detail29Sm90TmaWarpSpecializedAdapterINS1H_15DefaultEpilogueISK_SL_SL_NS1G_6thread17LinearCombinationISK_Li1EffLNS1L_9ScaleType4KindE0ELNS_15FloatRoundStyleE2ESK_EENS1_15EpilogueDefaultEEEEEvvEEEEvNT_6ParamsE)
        .other          _ZN7cutlass13device_kernelINS_4gemm6kernel13GemmUniversalIN4cute5tupleIJiiiiEEENS1_10collective13CollectiveMmaINS1_37MainloopSm90TmaGmmaWarpSpecializedFP8ILi5ENS5_IJNS4_1CILi4EEENSA_ILi1EEESC_EEENS1_32KernelTmaWarpSpecializedPingpongEEENS5_IJNSA_ILi64EEENSA_ILi256EEENSA_ILi128EEEEEENS_12float_e4m3_tENS5_IJlSC_lEEESK_SL_NS4_8TiledMMAINS4_8MMA_AtomIJNS4_4SM904GMMA31MMA_64x256x32_F32E4M3E4M3_SS_TNILNSP_7ScaleInE1ELSR_1EEEEEENS4_6LayoutINS5_IJSC_SC_SC_EEENS5_IJNSA_ILi0EEESW_SW_EEEEENS5_IJNS4_10UnderscoreESZ_SZ_EEEEENS4_13SM90_TMA_LOADENS4_14ComposedLayoutINS4_7SwizzleILi3ELi4ELi3EEENS4_18smem_ptr_flag_bitsILi8EEENSU_INS5_IJNSA_ILi8EEESI_EEENS5_IJSI_SC_EEEEEEEvNS4_8identityENS4_23SM90_TMA_LOAD_MULTICASTES1C_vS1D_EENS_8epilogue10collective6detail29Sm90TmaWarpSpecializedAdapterINS1H_15DefaultEpilogueISK_SL_SL_NS1G_6thread17LinearCombinationISK_Li1EffLNS1L_9ScaleType4KindE0ELNS_15FloatRoundStyleE2ESK_EENS1_15EpilogueDefaultEEEEEvvEEEEvNT_6ParamsE,@"STO_CUDA_ENTRY STV_DEFAULT"
_ZN7cutlass13device_kernelINS_4gemm6kernel13GemmUniversalIN4cute5tupleIJiiiiEEENS1_10collective13CollectiveMmaINS1_37MainloopSm90TmaGmmaWarpSpecializedFP8ILi5ENS5_IJNS4_1CILi4EEENSA_ILi1EEESC_EEENS1_32KernelTmaWarpSpecializedPingpongEEENS5_IJNSA_ILi64EEENSA_ILi256EEENSA_ILi128EEEEEENS_12float_e4m3_tENS5_IJlSC_lEEESK_SL_NS4_8TiledMMAINS4_8MMA_AtomIJNS4_4SM904GMMA31MMA_64x256x32_F32E4M3E4M3_SS_TNILNSP_7ScaleInE1ELSR_1EEEEEENS4_6LayoutINS5_IJSC_SC_SC_EEENS5_IJNSA_ILi0EEESW_SW_EEEEENS5_IJNS4_10UnderscoreESZ_SZ_EEEEENS4_13SM90_TMA_LOADENS4_14ComposedLayoutINS4_7SwizzleILi3ELi4ELi3EEENS4_18smem_ptr_flag_bitsILi8EEENSU_INS5_IJNSA_ILi8EEESI_EEENS5_IJSI_SC_EEEEEEEvNS4_8identityENS4_23SM90_TMA_LOAD_MULTICASTES1C_vS1D_EENS_8epilogue10collective6detail29Sm90TmaWarpSpecializedAdapterINS1H_15DefaultEpilogueISK_SL_SL_NS1G_6thread17LinearCombinationISK_Li1EffLNS1L_9ScaleType4KindE0ELNS_15FloatRoundStyleE2ESK_EENS1_15EpilogueDefaultEEEEEvvEEEEvNT_6ParamsE:
[----:B------:R-:W0:Y:S02]  /*0000*/  LDC R1, c[0x0][0x28] ;  /* 0x00000a00ff017b82 */ /* 0x000e240000000800 */
[----:B0-----:R-:W-:Y:S01]  /*0010*/  VIADD R1, R1, 0xfffffef0 ;  /* 0xfffffef001017836 */ /* 0x001fe20000000000 */
[----:B------:R-:W0:Y:S01]  /*0020*/  S2R R3, SR_TID.X ;  /* 0x0000000000037919 */ /* 0x000e220000002100 */
[----:B------:R-:W-:Y:S01]  /*0030*/  ELECT P0, URZ, PT ;  /* 0x00000000003f782f */ /* 0x000fe20003800000 */
[----:B------:R-:W-:Y:S01]  /*0040*/  BSSY B0, `(.L_x_0) ;  /* 0x0000014000007945 */ /* 0x000fe20003800000 */
[--C-:B0-----:R-:W-:Y:S02]  /*0050*/  SHF.R.U32.HI R0, RZ, 0x5, R3.reuse ;  /* 0x00000005ff007819 */ /* 0x101fe40000011603 */
[----:B------:R-:W-:-:S03]  /*0060*/  SHF.R.U32.HI R5, RZ, 0x7, R3 ;  /* 0x00000007ff057819 */ /* 0x000fc60000011603 */
[----:B------:R-:W0:Y:S02]  /*0070*/  SHFL.IDX PT, R2, R0, RZ, 0x1f ;  /* 0x00001fff00027589 */ /* 0x000e2400000e0000 */
[----:B0-----:R-:W-:Y:S02]  /*0080*/  R2UR UR6, R2 ;  /* 0x00000000020672ca */ /* 0x001fe400000e0000 */
[----:B------:R0:W1:Y:S11]  /*0090*/  SHFL.IDX PT, R2, R5, RZ, 0x1f ;  /* 0x00001fff05027589 */ /* 0x00007600000e0000 */
[----:B------:R-:W-:-:S02]  /*00a0*/  USHF.R.S32.HI UR4, URZ, 0x1f, UR6 ;  /* 0x0000001f3f047899 */ /* 0x000fc40008011406 */
[----:B------:R-:W-:Y:S02]  /*00b0*/  ISETP.NE.OR P0, PT, RZ, UR6, !P0 ;  /* 0x00000006ff007c0c */ /* 0x000fe4000c705670 */
[----:B------:R-:W-:-:S04]  /*00c0*/  ULEA.HI UR4, UR4, UR6, URZ, 0x2 ;  /* 0x0000000604047291 */ /* 0x000fc8000f8f103f */
[----:B------:R-:W-:-:S04]  /*00d0*/  ULOP3.LUT UR4, UR4, 0xfffffffc, URZ, 0xc0, !UPT ;  /* 0xfffffffc04047892 */ /* 0x000fc8000f8ec03f */
[----:B------:R-:W-:-:S03]  /*00e0*/  UIADD3 UR6, UR6, -UR4, URZ ;  /* 0x8000000406067290 */ /* 0x000fc6000fffe03f */
[----:B01----:R-:W-:Y:S09]  /*00f0*/  @P0 BRA `(.L_x_1) ;  /* 0x0000000000200947 */ /* 0x003ff20003800000 */
[----:B------:R-:W-:Y:S02]  /*0100*/  ULDC.64 UR4, c[0x0][0x198] ;  /* 0x0000660000047ab9 */ /* 0x000fe40000000a00 */
[----:B------:R-:W-:Y:S02]  /*0110*/  UIADD3 UR8, UP0, UR4, 0xf0, URZ ;  /* 0x000000f004087890 */ /* 0x000fe4000ff1e03f */
[----:B------:R-:W-:Y:S02]  /*0120*/  UIADD3 UR4, UP1, UR4, 0x1f0, URZ ;  /* 0x000001f004047890 */ /* 0x000fe4000ff3e03f */
[----:B------:R-:W-:Y:S02]  /*0130*/  UIADD3.X UR9, URZ, UR5, URZ, UP0, !UPT ;  /* 0x000000053f097290 */ /* 0x000fe400087fe43f */
[----:B------:R-:W-:-:S07]  /*0140*/  UIADD3.X UR5, URZ, UR5, URZ, UP1, !UPT ;  /* 0x000000053f057290 */ /* 0x000fce0008ffe43f */
[----:B------:R0:W-:Y:S02]  /*0150*/  UTMACCTL.PF [UR8] ;  /* 0x00000000080079b9 */ /* 0x0001e40008040000 */
[----:B------:R0:W-:Y:S02]  /*0160*/  UTMACCTL.PF [UR4] ;  /* 0x00000000040079b9 */ /* 0x0001e40008040000 */
[----:B0-----:R-:W-:Y:S01]  /*0170*/  NOP ;  /* 0x0000000000007918 */ /* 0x001fe20000000000 */
.L_x_1:
[----:B------:R-:W-:Y:S05]  /*0180*/  BSYNC B0 ;  /* 0x0000000000007941 */ /* 0x000fea0003800000 */
.L_x_0:
[----:B------:R-:W0:Y:S01]  /*0190*/  SHFL.IDX PT, R6, R0, RZ, 0x1f ;  /* 0x00001fff00067589 */ /* 0x000e2200000e0000 */
[----:B------:R-:W-:Y:S01]  /*01a0*/  R2UR UR13, R2 ;  /* 0x00000000020d72ca */ /* 0x000fe200000e0000 */
[----:B------:R-:W-:Y:S01]  /*01b0*/  UISETP.NE.AND UP0, UPT, UR6, 0x3, UPT ;  /* 0x000000030600788c */ /* 0x000fe2000bf05270 */
[----:B------:R-:W-:-:S03]  /*01c0*/  SHF.R.S32.HI R2, RZ, 0x1f, R3 ;  /* 0x0000001fff027819 */ /* 0x000fc60000011403 */
[----:B------:R-:W-:-:S08]  /*01d0*/  UISETP.EQ.OR UP0, UPT, UR6, URZ, !UP0 ;  /* 0x0000003f0600728c */ /* 0x000fd0000c702670 */
[----:B------:R-:W-:Y:S02]  /*01e0*/  UIADD3 UR12, UR13, -0x1, URZ ;  /* 0xffffffff0d0c7890 */ /* 0x000fe4000fffe03f */
[----:B------:R-:W-:Y:S02]  /*01f0*/  UISETP.EQ.AND UP0, UPT, UR13, URZ, UP0 ;  /* 0x0000003f0d00728c */ /* 0x000fe40008702270 */
[----:B------:R-:W-:Y:S02]  /*0200*/  UISETP.GE.U32.AND UP1, UPT, UR12, 0x2, UPT ;  /* 0x000000020c00788c */ /* 0x000fe4000bf26070 */
[----:B------:R-:W-:Y:S01]  /*0210*/  USEL UR15, URZ, 0x1, !UP0 ;  /* 0x000000013f0f7887 */ /* 0x000fe2000c000000 */
[----:B0-----:R-:W-:-:S03]  /*0220*/  ISETP.NE.AND P0, PT, R6, RZ, PT ;  /* 0x000000ff0600720c */ /* 0x001fc60003f05270 */
[----:B------:R-:W-:-:S10]  /*0230*/  USEL UR15, UR15, 0x2, UP1 ;  /* 0x000000020f0f7887 */ /* 0x000fd40008800000 */
[----:B------:R-:W-:Y:S05]  /*0240*/  @P0 BRA `(.L_x_2) ;  /* 0x0000000000600947 */ /* 0x000fea0003800000 */
[----:B------:R-:W0:Y:S01]  /*0250*/  S2UR UR7, SR_CgaCtaId ;  /* 0x00000000000779c3 */ /* 0x000e220000008800 */
[----:B------:R-:W-:Y:S01]  /*0260*/  UMOV UR4, 0x400 ;  /* 0x0000040000047882 */ /* 0x000fe20000000000 */
[----:B------:R-:W-:Y:S01]  /*0270*/  UMOV UR5, 0x1 ;  /* 0x0000000100057882 */ /* 0x000fe20000000000 */
[----:B------:R-:W-:Y:S01]  /*0280*/  UMOV UR8, 0x4 ;  /* 0x0000000400087882 */ /* 0x000fe20000000000 */
[----:B------:R-:W-:Y:S01]  /*0290*/  ELECT P0, URZ, PT ;  /* 0x00000000003f782f */ /* 0x000fe20003800000 */
[----:B------:R-:W-:-:S04]  /*02a0*/  UIADD3 UR8, -UR8, 0x100000, URZ ;  /* 0x0010000008087890 */ /* 0x000fc8000fffe13f */
[----:B------:R-:W-:Y:S02]  /*02b0*/  USHF.L.U32 UR9, UR8, 0xb, URZ ;  /* 0x0000000b08097899 */ /* 0x000fe4000800063f */
[----:B------:R-:W-:Y:S02]  /*02c0*/  USHF.L.U32 UR8, UR8, 0x1, URZ ;  /* 0x0000000108087899 */ /* 0x000fe4000800063f */
[----:B0-----:R-:W-:Y:S02]  /*02d0*/  ULEA UR7, UR7, UR4, 0x18 ;  /* 0x0000000407077291 */ /* 0x001fe4000f8ec03f */
[----:B------:R-:W-:-:S04]  /*02e0*/  UIADD3 UR4, -UR5, 0x100000, URZ ;  /* 0x0010000005047890 */ /* 0x000fc8000fffe13f */
[----:B------:R-:W-:Y:S02]  /*02f0*/  USHF.L.U32 UR5, UR4, 0xb, URZ ;  /* 0x0000000b04057899 */ /* 0x000fe4000800063f */
[----:B------:R-:W-:Y:S01]  /*0300*/  USHF.L.U32 UR4, UR4, 0x1, URZ ;  /* 0x0000000104047899 */ /* 0x000fe2000800063f */
[----:B------:R-:W0:Y:S11]  /*0310*/  FENCE.VIEW.ASYNC.S ;  /* 0x00000000000073c6 */ /* 0x000e360000000000 */
[----:B0-----:R0:W1:Y:S01]  /*0320*/  SYNCS.EXCH.64 URZ, [UR7], UR4 ;  /* 0x00000004073f75b2 */ /* 0x0010620008000100 */
[----:B------:R0:W2:Y:S01]  /*0330*/  SYNCS.EXCH.64 URZ, [UR7+0x28], UR8 ;  /* 0x00002808073f75b2 */ /* 0x0000a20008000100 */
[----:B------:R0:W3:Y:S01]  /*0340*/  SYNCS.EXCH.64 URZ, [UR7+0x8], UR4 ;  /* 0x00000804073f75b2 */ /* 0x0000e20008000100 */
[----:B------:R0:W4:Y:S01]  /*0350*/  SYNCS.EXCH.64 URZ, [UR7+0x30], UR8 ;  /* 0x00003008073f75b2 */ /* 0x0001220008000100 */
[----:B------:R0:W0:Y:S01]  /*0360*/  SYNCS.EXCH.64 URZ, [UR7+0x10], UR4 ;  /* 0x00001004073f75b2 */ /* 0x0000220008000100 */
[----:B------:R0:W0:Y:S01]  /*0370*/  SYNCS.EXCH.64 URZ, [UR7+0x38], UR8 ;  /* 0x00003808073f75b2 */ /* 0x0000220008000100 */
[----:B------:R0:W0:Y:S01]  /*0380*/  SYNCS.EXCH.64 URZ, [UR7+0x18], UR4 ;  /* 0x00001804073f75b2 */ /* 0x0000220008000100 */
[----:B------:R0:W0:Y:S01]  /*0390*/  SYNCS.EXCH.64 URZ, [UR7+0x40], UR8 ;  /* 0x00004008073f75b2 */ /* 0x0000220008000100 */
[----:B------:R0:W0:Y:S01]  /*03a0*/  SYNCS.EXCH.64 URZ, [UR7+0x20], UR4 ;  /* 0x00002004073f75b2 */ /* 0x0000220008000100 */
[----:B------:R0:W0:Y:S01]  /*03b0*/  SYNCS.EXCH.64 URZ, [UR7+0x48], UR8 ;  /* 0x00004808073f75b2 */ /* 0x0000220008000100 */
[----:B------:R-:W-:Y:S01]  /*03c0*/  NOP ;  /* 0x0000000000007918 */ /* 0x000fe20000000000 */
.L_x_2:
[----:B------:R-:W-:Y:S01]  /*03d0*/  LEA.HI R2, R2, R3, RZ, 0x7 ;  /* 0x0000000302027211 */ /* 0x000fe200078f38ff */
[----:B------:R-:W5:Y:S01]  /*03e0*/  SHFL.IDX PT, R8, R0, RZ, 0x1f ;  /* 0x00001fff00087589 */ /* 0x000f6200000e0000 */
[----:B------:R-:W1:Y:S01]  /*03f0*/  S2UR UR14, SR_CTAID.X ;  /* 0x00000000000e79c3 */ /* 0x000e620000002500 */
[----:B------:R-:W-:Y:S02]  /*0400*/  ELECT P0, URZ, PT ;  /* 0x00000000003f782f */ /* 0x000fe40003800000 */
[----:B------:R-:W-:Y:S01]  /*0410*/  LOP3.LUT R2, R2, 0xffffff80, RZ, 0xc0, !PT ;  /* 0xffffff8002027812 */ /* 0x000fe200078ec0ff */
[----:B------:R1:W2:Y:S01]  /*0420*/  SHFL.IDX PT, R10, R0, RZ, 0x1f ;  /* 0x00001fff000a7589 */ /* 0x0002a200000e0000 */
[----:B------:R-:W-:Y:S01]  /*0430*/  SHF.R.S32.HI R9, RZ, 0x1f, R6 ;  /* 0x0000001fff097819 */ /* 0x000fe20000011406 */
[----:B0-----:R-:W-:Y:S01]  /*0440*/  ULDC UR4, c[0x0][0x150] ;  /* 0x0000540000047ab9 */ /* 0x001fe20000000800 */
[----:B------:R-:W-:Y:S01]  /*0450*/  ELECT P1, URZ, PT ;  /* 0x00000000003f782f */ /* 0x000fe20003820000 */
[----:B------:R-:W-:Y:S01]  /*0460*/  IMAD.IADD R2, R3, 0x1, -R2 ;  /* 0x0000000103027824 */ /* 0x000fe200078e0a02 */
[----:B------:R-:W-:Y:S01]  /*0470*/  LEA.HI R9, R9, R6, RZ, 0x2 ;  /* 0x0000000609097211 */ /* 0x000fe200078f10ff */
[----:B------:R-:W0:Y:S01]  /*0480*/  LDC R11, c[0x0][0x144] ;  /* 0x00005100ff0b7b82 */ /* 0x000e220000000800 */
[----:B------:R-:W-:Y:S01]  /*0490*/  UMOV UR9, 0x80 ;  /* 0x0000008000097882 */ /* 0x000fe20000000000 */
[----:B------:R-:W-:Y:S01]  /*04a0*/  NOP ;  /* 0x0000000000007918 */ /* 0x000fe20000000000 */
[----:B------:R-:W-:Y:S01]  /*04b0*/  SHF.R.S32.HI R13, RZ, 0x1f, R2 ;  /* 0x0000001fff0d7819 */ /* 0x000fe20000011402 */
[----:B------:R-:W-:Y:S01]  /*04c0*/  NOP ;  /* 0x0000000000007918 */ /* 0x000fe20000000000 */
[----:B------:R-:W-:-:S02]  /*04d0*/  LOP3.LUT R9, R9, 0x3ffffffc, RZ, 0xc0, !PT ;  /* 0x3ffffffc09097812 */ /* 0x000fc400078ec0ff */
[----:B------:R-:W-:Y:S01]  /*04e0*/  LEA.HI R4, R13, R2, RZ, 0x3 ;  /* 0x000000020d047211 */ /* 0x000fe200078f18ff */
[----:B------:R-:W3:Y:S01]  /*04f0*/  LDC R15, c[0x0][0x148] ;  /* 0x00005200ff0f7b82 */ /* 0x000ee20000000800 */
[----:B------:R-:W-:Y:S01]  /*0500*/  ISETP.NE.AND P3, PT, RZ, UR13, PT ;  /* 0x0000000dff007c0c */ /* 0x000fe2000bf65270 */
[----:B------:R-:W-:Y:S01]  /*0510*/  IMAD.IADD R9, R6, 0x1, -R9 ;  /* 0x0000000106097824 */ /* 0x000fe200078e0a09 */
[--C-:B------:R-:W-:Y:S01]  /*0520*/  SHF.R.S32.HI R7, RZ, 0x3, R4.reuse ;  /* 0x00000003ff077819 */ /* 0x100fe20000011404 */
[----:B------:R-:W4:Y:S01]  /*0530*/  SHFL.IDX PT, R6, R5, RZ, 0x1f ;  /* 0x00001fff05067589 */ /* 0x000f2200000e0000 */
[----:B------:R-:W-:Y:S02]  /*0540*/  SHF.R.S32.HI R4, RZ, 0x1f, R4 ;  /* 0x0000001fff047819 */ /* 0x000fe40000011404 */
[----:B-----5:R-:W-:Y:S02]  /*0550*/  ISETP.NE.OR P0, PT, R8, RZ, !P0 ;  /* 0x000000ff0800720c */ /* 0x020fe40004705670 */
[----:B------:R-:W-:-:S02]  /*0560*/  LEA.HI R8, R4, R7, RZ, 0x2 ;  /* 0x0000000704087211 */ /* 0x000fc400078f10ff */
[----:B------:R-:W5:Y:S01]  /*0570*/  S2R R4, SR_CTAID.Y ;  /* 0x0000000000047919 */ /* 0x000f620000002600 */
[----:B-1----:R-:W-:Y:S02]  /*0580*/  I2FP.F32.U32 R0, UR14 ;  /* 0x0000000e00007c45 */ /* 0x002fe40008201000 */
[----:B------:R-:W-:Y:S02]  /*0590*/  LOP3.LUT R8, R8, 0xfffffffc, RZ, 0xc0, !PT ;  /* 0xfffffffc08087812 */ /* 0x000fe400078ec0ff */
[----:B--2---:R-:W-:Y:S01]  /*05a0*/  ISETP.NE.OR P1, PT, R10, RZ, !P1 ;  /* 0x000000ff0a00720c */ /* 0x004fe20004f25670 */
[----:B------:R-:W-:Y:S01]  /*05b0*/  FMUL R0, R0, UR4 ;  /* 0x0000000400007c20 */ /* 0x000fe20008400000 */
[----:B------:R-:W-:Y:S01]  /*05c0*/  ULDC UR4, c[0x0][0x154] ;  /* 0x0000550000047ab9 */ /* 0x000fe20000000800 */
[----:B------:R-:W-:Y:S01]  /*05d0*/  IMAD.IADD R8, R7, 0x1, -R8 ;  /* 0x0000000107087824 */ /* 0x000fe200078e0a08 */
[----:B------:R-:W-:-:S03]  /*05e0*/  VOTEU.ALL UP0, P0 ;  /* 0x00000000003f7886 */ /* 0x000fc60000000000 */
[----:B------:R-:W1:Y:S01]  /*05f0*/  F2I.U32.TRUNC.NTZ R0, R0 ;  /* 0x0000000000007305 */ /* 0x000e62000020f000 */
[----:B------:R-:W-:Y:S01]  /*0600*/  IMAD R8, R9, 0x4, R8 ;  /* 0x0000000409087824 */ /* 0x000fe200078e0208 */
[----:B------:R-:W2:Y:S01]  /*0610*/  @!UP0 S2UR UR8, SR_CgaCtaId ;  /* 0x00000000000889c3 */ /* 0x000ea20000008800 */
[----:B------:R-:W-:Y:S01]  /*0620*/  @!UP0 UMOV UR7, 0x400 ;  /* 0x0000040000078882 */ /* 0x000fe20000000000 */
[----:B----4-:R-:W-:Y:S02]  /*0630*/  R2UR UR18, R6 ;  /* 0x00000000061272ca */ /* 0x010fe400000e0000 */
[----:B------:R-:W-:Y:S01]  /*0640*/  VOTEU.ALL UP1, P1 ;  /* 0x00000000003f7886 */ /* 0x000fe20000820000 */
[----:B------:R-:W-:Y:S01]  /*0650*/  SHF.R.S32.HI R7, RZ, 0x1f, R8 ;  /* 0x0000001fff077819 */ /* 0x000fe20000011408 */
[----:B------:R-:W-:Y:S01]  /*0660*/  VOTEU.ALL UP2, P1 ;  /* 0x00000000003f7886 */ /* 0x000fe20000840000 */
[----:B------:R-:W-:Y:S01]  /*0670*/  VOTEU.ALL UP3, P1 ;  /* 0x00000000003f7886 */ /* 0x000fe20000860000 */
[----:B------:R-:W-:Y:S01]  /*0680*/  VOTEU.ALL UP4, P1 ;  /* 0x00000000003f7886 */ /* 0x000fe20000880000 */
[----:B------:R-:W-:Y:S01]  /*0690*/  LEA.HI R7, R7, R8, RZ, 0x2 ;  /* 0x0000000807077211 */ /* 0x000fe200078f10ff */
[----:B------:R-:W4:Y:S01]  /*06a0*/  @!UP1 S2UR UR11, SR_CgaCtaId ;  /* 0x00000000000b99c3 */ /* 0x000f220000008800 */
[----:B------:R-:W-:Y:S01]  /*06b0*/  @!UP1 UMOV UR10, 0x400 ;  /* 0x00000400000a9882 */ /* 0x000fe20000000000 */
[----:B------:R-:W-:Y:S01]  /*06c0*/  VOTEU.ALL UP5, P1 ;  /* 0x00000000003f7886 */ /* 0x000fe200008a0000 */
[----:B-1----:R-:W-:Y:S01]  /*06d0*/  IMAD.MOV R14, RZ, RZ, -R0 ;  /* 0x000000ffff0e7224 */ /* 0x002fe200078e0a00 */
[----:B------:R-:W-:Y:S01]  /*06e0*/  LOP3.LUT R9, R7, 0xfffffffc, RZ, 0xc0, !PT ;  /* 0xfffffffc07097812 */ /* 0x000fe200078ec0ff */
[----:B------:R-:W-:-:S02]  /*06f0*/  IMAD.SHL.U32 R7, R8, 0x4, RZ ;  /* 0x0000000408077824 */ /* 0x000fc400078e00ff */
[----:B0-----:R-:W-:Y:S01]  /*0700*/  IMAD R14, R11, R14, UR14 ;  /* 0x0000000e0b0e7e24 */ /* 0x001fe2000f8e020e */
[----:B-----5:R-:W-:Y:S01]  /*0710*/  I2FP.F32.U32 R0, R4 ;  /* 0x0000000400007245 */ /* 0x020fe20000201000 */
[C---:B------:R-:W-:Y:S01]  /*0720*/  IMAD.IADD R9, R8.reuse, 0x1, -R9 ;  /* 0x0000000108097824 */ /* 0x040fe200078e0a09 */
[----:B------:R-:W-:Y:S02]  /*0730*/  LOP3.LUT R12, R8, 0xc, R7, 0x78, !PT ;  /* 0x0000000c080c7812 */ /* 0x000fe400078e7807 */
[----:B------:R-:W0:Y:S01]  /*0740*/  LDC R8, c[0x0][0x140] ;  /* 0x00005000ff087b82 */ /* 0x000e220000000800 */
[----:B------:R-:W-:Y:S01]  /*0750*/  FMUL R0, R0, UR4 ;  /* 0x0000000400007c20 */ /* 0x000fe20008400000 */
[----:B------:R-:W-:Y:S01]  /*0760*/  ISETP.NE.AND P2, PT, R9, R14, PT ;  /* 0x0000000e0900720c */ /* 0x000fe20003f45270 */
[----:B------:R-:W-:Y:S01]  /*0770*/  UMOV UR4, 0x20 ;  /* 0x0000002000047882 */ /* 0x000fe20000000000 */
[----:B--2---:R-:W-:Y:S01]  /*0780*/  @!UP0 ULEA UR7, UR8, UR7, 0x18 ;  /* 0x0000000708078291 */ /* 0x004fe2000f8ec03f */
[----:B------:R1:W-:Y:S01]  /*0790*/  STL [R1+0x78], R12 ;  /* 0x0000780c01007387 */ /* 0x0003e20000100800 */
[----:B------:R-:W-:-:S04]  /*07a0*/  @!UP0 UIADD3 UR4, -UR4, 0x100000, URZ ;  /* 0x0010000004048890 */ /* 0x000fc8000fffe13f */
[----:B------:R-:W-:Y:S02]  /*07b0*/  @!UP0 USHF.L.U32 UR5, UR4, 0xb, URZ ;  /* 0x0000000b04058899 */ /* 0x000fe4000800063f */
[----:B------:R-:W-:Y:S01]  /*07c0*/  @!UP0 USHF.L.U32 UR4, UR4, 0x1, URZ ;  /* 0x0000000104048899 */ /* 0x000fe2000800063f */
[----:B------:R-:W2:Y:S01]  /*07d0*/  F2I.U32.TRUNC.NTZ R0, R0 ;  /* 0x0000000000007305 */ /* 0x000ea2000020f000 */
[----:B------:R-:W-:-:S04]  /*07e0*/  @!UP1 UIADD3 UR8, -UR9, 0x100000, URZ ;  /* 0x0010000009089890 */ /* 0x000fc8000fffe13f */
[----:B------:R-:W-:Y:S02]  /*07f0*/  @!UP1 USHF.L.U32 UR9, UR8, 0xb, URZ ;  /* 0x0000000b08099899 */ /* 0x000fe4000800063f */
[----:B------:R-:W-:Y:S01]  /*0800*/  @!UP1 USHF.L.U32 UR8, UR8, 0x1, URZ ;  /* 0x0000000108089899 */ /* 0x000fe2000800063f */
[----:B------:R-:W-:Y:S01]  /*0810*/  VOTEU.ALL UP0, P0 ;  /* 0x00000000003f7886 */ /* 0x000fe20000000000 */
[----:B----4-:R-:W-:Y:S01]  /*0820*/  @!UP1 ULEA UR10, UR11, UR10, 0x18 ;  /* 0x0000000a0b0a9291 */ /* 0x010fe2000f8ec03f */
[----:B------:R-:W-:Y:S01]  /*0830*/  VOTEU.ALL UP1, P0 ;  /* 0x00000000003f7886 */ /* 0x000fe20000020000 */
[----:B------:R-:W-:Y:S01]  /*0840*/  LOP3.LUT P0, RZ, R2, 0x7, RZ, 0xc0, !PT ;  /* 0x0000000702ff7812 */ /* 0x000fe2000780c0ff */
[----:B------:R-:W4:Y:S02]  /*0850*/  FENCE.VIEW.ASYNC.S ;  /* 0x00000000000073c6 */ /* 0x000f240000000000 */
[----:B----4-:R1:W4:Y:S01]  /*0860*/  @!UP0 SYNCS.EXCH.64 URZ, [UR7+0x80], UR4 ;  /* 0x00008004073f85b2 */ /* 0x0103220008000100 */
[----:B------:R-:W-:Y:S01]  /*0870*/  ISETP.LT.U32.AND P0, PT, R12, 0x4, !P0 ;  /* 0x000000040c00780c */ /* 0x000fe20004701070 */
[----:B--2---:R-:W-:Y:S01]  /*0880*/  IMAD.MOV R18, RZ, RZ, -R0 ;  /* 0x000000ffff127224 */ /* 0x004fe200078e0a00 */
[----:B------:R-:W-:-:S02]  /*0890*/  @P2 SHF.R.S32.HI R0, RZ, 0x1f, R12 ;  /* 0x0000001fff002819 */ /* 0x000fc4000001140c */
[----:B0-----:R-:W-:Y:S01]  /*08a0*/  ISETP.EQ.U32.AND P1, PT, R8, 0x1, PT ;  /* 0x000000010800780c */ /* 0x001fe20003f22070 */
[----:B---3--:R-:W-:Y:S01]  /*08b0*/  IMAD R7, R15, R18, R4 ;  /* 0x000000120f077224 */ /* 0x008fe200078e0204 */
[----:B------:R-:W-:-:S04]  /*08c0*/  @P2 LEA.HI R0, R0, R12, RZ, 0x2 ;  /* 0x0000000c00002211 */ /* 0x000fc800078f10ff */
[----:B------:R-:W-:Y:S01]  /*08d0*/  @P2 SHF.R.S32.HI R0, RZ, 0x2, R0 ;  /* 0x00000002ff002819 */ /* 0x000fe20000011400 */
[----:B------:R1:W0:Y:S03]  /*08e0*/  @!UP1 SYNCS.EXCH.64 URZ, [UR7+0x88], UR4 ;  /* 0x00008804073f95b2 */ /* 0x0002260008000100 */
[----:B------:R-:W-:Y:S01]  /*08f0*/  @P2 ISETP.NE.AND P4, PT, R0, R7, PT ;  /* 0x000000070000220c */ /* 0x000fe20003f85270 */
[----:B------:R-:W-:Y:S01]  /*0900*/  IMAD.MOV.U32 R0, RZ, RZ, 0x1 ;  /* 0x00000001ff007424 */ /* 0x000fe200078e00ff */
[----:B------:R-:W-:Y:S01]  /*0910*/  SEL R7, RZ, 0x1, !P0 ;  /* 0x00000001ff077807 */ /* 0x000fe20004000000 */
[----:B------:R-:W-:Y:S01]  /*0920*/  NOP ;  /* 0x0000000000007918 */ /* 0x000fe20000000000 */
[----:B------:R-:W-:-:S04]  /*0930*/  @P2 SEL R0, RZ, 0x1, P4 ;  /* 0x00000001ff002807 */ /* 0x000fc80002000000 */
[----:B------:R-:W-:-:S05]  /*0940*/  LOP3.LUT R0, R0, R7, RZ, 0xc0, !PT ;  /* 0x0000000700007212 */ /* 0x000fca00078ec0ff */
[----:B------:R1:W-:Y:S01]  /*0950*/  STL [R1+0x70], R0 ;  /* 0x0000700001007387 */ /* 0x0003e20000100800 */
[----:B------:R1:W2:Y:S01]  /*0960*/  @!UP2 SYNCS.EXCH.64 URZ, [UR10+0x60], UR8 ;  /* 0x000060080a3fa5b2 */ /* 0x0002a20008000100 */
[----:B------:R1:W3:Y:S01]  /*0970*/  @!UP3 SYNCS.EXCH.64 URZ, [UR10+0x68], UR8 ;  /* 0x000068080a3fb5b2 */ /* 0x0002e20008000100 */
[----:B------:R1:W0:Y:S01]  /*0980*/  @!UP4 SYNCS.EXCH.64 URZ, [UR10+0x70], UR8 ;  /* 0x000070080a3fc5b2 */ /* 0x0002220008000100 */
[----:B------:R1:W0:Y:S01]  /*0990*/  @!UP5 SYNCS.EXCH.64 URZ, [UR10+0x78], UR8 ;  /* 0x000078080a3fd5b2 */ /* 0x0002220008000100 */
[----:B------:R-:W-:Y:S01]  /*09a0*/  NOP ;  /* 0x0000000000007918 */ /* 0x000fe20000000000 */
[----:B----4-:R-:W-:Y:S05]  /*09b0*/  @!P1 BRA `(.L_x_3) ;  /* 0x0000000000089947 */ /* 0x010fea0003800000 */
[----:B0-23--:R-:W-:Y:S01]  /*09c0*/  UCGABAR_ARV ;  /* 0x00000000000079c7 */ /* 0x00dfe20008000000 */
[----:B------:R-:W-:Y:S05]  /*09d0*/  BRA `(.L_x_4) ;  /* 0x0000000000047947 */ /* 0x000fea0003800000 */
.L_x_3:
[----:B0-23--:R-:W-:Y:S01]  /*09e0*/  NOP ;  /* 0x0000000000007918 */ /* 0x00dfe20000000000 */
.L_x_4:
[----:B-1----:R-:W-:Y:S01]  /*09f0*/  ULDC.64 UR4, c[0x0][0x598] ;  /* 0x0001660000047ab9 */ /* 0x002fe20000000a00 */
[----:B------:R-:W-:Y:S01]  /*0a00*/  ULDC.64 UR20, c[0x0][0x208] ;  /* 0x0000820000147ab9 */ /* 0x000fe20000000a00 */
[----:B------:R-:W-:-:S04]  /*0a10*/  ISETP.NE.U32.AND P0, PT, RZ, UR4, PT ;  /* 0x00000004ff007c0c */ /* 0x000fc8000bf05070 */
[----:B------:R-:W-:-:S13]  /*0a20*/  ISETP.NE.AND.EX P0, PT, RZ, UR5, PT, P0 ;  /* 0x00000005ff007c0c */ /* 0x000fda000bf05300 */
[----:B------:R-:W-:Y:S05]  /*0a30*/  @!P0 BRA `(.L_x_5) ;  /* 0x0000000000208947 */ /* 0x000fea0003800000 */
[----:B------:R-:W0:Y:S02]  /*0a40*/  LDC.64 R6, c[0x0][0x598] ;  /* 0x00016600ff067b82 */ /* 0x000e240000000a00 */
[----:B0-----:R-:W2:Y:S02]  /*0a50*/  LDG.E.64 R6, desc[UR20][R6.64] ;  /* 0x0000001406067981 */ /* 0x001ea4000c1e1b00 */
[----:B--2---:R-:W-:-:S04]  /*0a60*/  ISETP.NE.U32.AND P0, PT, R6, RZ, PT ;  /* 0x000000ff0600720c */ /* 0x004fc80003f05070 */
[----:B------:R-:W-:-:S13]  /*0a70*/  ISETP.NE.AND.EX P0, PT, R7, RZ, PT, P0 ;  /* 0x000000ff0700720c */ /* 0x000fda0003f05300 */
[----:B------:R-:W-:Y:S05]  /*0a80*/  @!P0 BRA `(.L_x_5) ;  /* 0x00000000000c8947 */ /* 0x000fea0003800000 */
[----:B------:R-:W2:Y:S02]  /*0a90*/  LD.E R6, desc[UR20][R6.64] ;  /* 0x0000001406067980 */ /* 0x000ea4000c101900 */
[----:B--2---:R-:W-:Y:S01]  /*0aa0*/  R2UR UR32, R6 ;  /* 0x00000000062072ca */ /* 0x004fe200000e0000 */
[----:B------:R-:W-:-:S14]  /*0ab0*/  BRA `(.L_x_6) ;  /* 0x0000000000247947 */ /* 0x000fdc0003800000 */
.L_x_5:
[----:B------:R-:W-:Y:S02]  /*0ac0*/  ULDC.64 UR4, c[0x0][0x588] ;  /* 0x0001620000047ab9 */ /* 0x000fe40000000a00 */
[----:B------:R-:W-:-:S04]  /*0ad0*/  ISETP.NE.U32.AND P0, PT, RZ, UR4, PT ;  /* 0x00000004ff007c0c */ /* 0x000fc8000bf05070 */
[----:B------:R-:W-:-:S13]  /*0ae0*/  ISETP.NE.AND.EX P0, PT, RZ, UR5, PT, P0 ;  /* 0x00000005ff007c0c */ /* 0x000fda000bf05300 */
[----:B------:R-:W-:Y:S05]  /*0af0*/  @!P0 BRA `(.L_x_7) ;  /* 0x0000000000108947 */ /* 0x000fea0003800000 */
[----:B------:R-:W0:Y:S02]  /*0b00*/  LDC.64 R6, c[0x0][0x588] ;  /* 0x00016200ff067b82 */ /* 0x000e240000000a00 */
[----:B0-----:R-:W2:Y:S02]  /*0b10*/  LDG.E R6, desc[UR20][R6.64] ;  /* 0x0000001406067981 */ /* 0x001ea4000c1e1900 */
[----:B--2---:R-:W-:Y:S01]  /*0b20*/  R2UR UR32, R6 ;  /* 0x00000000062072ca */ /* 0x004fe200000e0000 */
[----:B------:R-:W-:-:S14]  /*0b30*/  BRA `(.L_x_6) ;  /* 0x0000000000047947 */ /* 0x000fdc0003800000 */
.L_x_7:
[----:B------:R-:W-:-:S05]  /*0b40*/  ULDC UR32, c[0x0][0x580] ;  /* 0x0001600000207ab9 */ /* 0x000fca0000000800 */
.L_x_6:
[----:B------:R-:W-:Y:S02]  /*0b50*/  ULDC.64 UR4, c[0x0][0x5a0] ;  /* 0x0001680000047ab9 */ /* 0x000fe40000000a00 */
        /* <DEDUP_REMOVED lines=11> */
.L_x_8:
        /* <DEDUP_REMOVED lines=8> */
.L_x_10:
[----:B------:R-:W-:-:S05]  /*0c90*/  ULDC UR31, c[0x0][0x584] ;  /* 0x00016100001f7ab9 */ /* 0x000fca0000000800 */
.L_x_9:
[----:B------:R-:W0:Y:S01]  /*0ca0*/  LDC R0, c[0x0][0x65c] ;  /* 0x00019700ff007b82 */ /* 0x000e220000000800 */
[----:B------:R-:W-:Y:S01]  /*0cb0*/  IMAD.U32 R6, RZ, RZ, UR14 ;  /* 0x0000000eff067e24 */ /* 0x000fe2000f8e00ff */
[----:B------:R-:W-:Y:S01]  /*0cc0*/  UISETP.NE.AND UP0, UPT, UR13, 0x2, UPT ;  /* 0x000000020d00788c */ /* 0x000fe2000bf05270 */
[----:B------:R-:W-:Y:S01]  /*0cd0*/  IMAD.MOV.U32 R7, RZ, RZ, RZ ;  /* 0x000000ffff077224 */ /* 0x000fe200078e00ff */
[----:B------:R-:W-:Y:S01]  /*0ce0*/  ULDC UR7, c[0x0][0x28c] ;  /* 0x0000a30000077ab9 */ /* 0x000fe20000000800 */
[----:B------:R-:W-:Y:S01]  /*0cf0*/  UMOV UR5, URZ ;  /* 0x0000003f00057c82 */ /* 0x000fe20008000000 */
[----:B------:R-:W-:Y:S02]  /*0d00*/  UIADD3 UR7, UR7, 0x7f, URZ ;  /* 0x0000007f07077890 */ /* 0x000fe4000fffe03f */
[----:B------:R-:W-:Y:S01]  /*0d10*/  PLOP3.LUT P0, PT, PT, PT, UP0, 0x80, 0x0 ;  /* 0x000000000000781c */ /* 0x000fe20003f0f008 */
[----:B------:R-:W-:Y:S01]  /*0d20*/  UMOV UR4, URZ ;  /* 0x0000003f00047c82 */ /* 0x000fe20008000000 */
[----:B------:R-:W-:Y:S01]  /*0d30*/  USHF.R.S32.HI UR10, URZ, 0x1f, UR7 ;  /* 0x0000001f3f0a7899 */ /* 0x000fe20008011407 */
[----:B------:R-:W-:-:S03]  /*0d40*/  ULDC.64 UR22, c[0x0][0x650] ;  /* 0x0001940000167ab9 */ /* 0x000fc60000000a00 */
[----:B------:R-:W-:Y:S01]  /*0d50*/  ULEA.HI UR10, UR10, UR7, URZ, 0x7 ;  /* 0x000000070a0a7291 */ /* 0x000fe2000f8f383f */
[----:B0-----:R-:W-:-:S13]  /*0d60*/  ISETP.NE.AND P2, PT, R0, 0x1, PT ;  /* 0x000000010000780c */ /* 0x001fda0003f45270 */
[----:B------:R-:W0:Y:S01]  /*0d70*/  @P2 LDC R9, c[0x0][0x10] ;  /* 0x00000400ff092b82 */ /* 0x000e220000000800 */
[----:B------:R-:W-:-:S07]  /*0d80*/  @P2 IMAD.MOV.U32 R5, RZ, RZ, RZ ;  /* 0x000000ffff052224 */ /* 0x000fce00078e00ff */
[----:B------:R-:W1:Y:S01]  /*0d90*/  @!P2 LDC R11, c[0x0][0xc] ;  /* 0x00000300ff0bab82 */ /* 0x000e620000000800 */
[----:B------:R-:W-:Y:S01]  /*0da0*/  ULDC UR8, c[0x0][0xc] ;  /* 0x0000030000087ab9 */ /* 0x000fe20000000800 */
[----:B------:R-:W-:Y:S01]  /*0db0*/  ULDC UR9, c[0x0][0x10] ;  /* 0x0000040000097ab9 */ /* 0x000fe20000000800 */
[----:B------:R-:W-:Y:S01]  /*0dc0*/  ULDC UR7, c[0x0][0x14] ;  /* 0x0000050000077ab9 */ /* 0x000fe20000000800 */
[----:B------:R-:W-:-:S04]  /*0dd0*/  UIMAD.WIDE.U32 UR8, UR8, UR9, URZ ;  /* 0x00000009080872a5 */ /* 0x000fc8000f8e003f */
[----:B------:R-:W-:Y:S02]  /*0de0*/  UIMAD.WIDE.U32 UR16, UR8, UR7, URZ ;  /* 0x00000007081072a5 */ /* 0x000fe4000f8e003f */
[----:B------:R-:W-:-:S04]  /*0df0*/  UIMAD UR13, UR9, UR7, URZ ;  /* 0x00000007090d72a4 */ /* 0x000fc8000f8e023f */
[----:B------:R-:W-:Y:S01]  /*0e00*/  UIADD3 UR13, UR17, UR13, URZ ;  /* 0x0000000d110d7290 */ /* 0x000fe2000fffe03f */
[----:B0-----:R-:W-:Y:S01]  /*0e10*/  @P2 IMAD.WIDE.U32 R8, R9, UR14, R4 ;  /* 0x0000000e09082c25 */ /* 0x001fe2000f8e0004 */
[----:B------:R-:W-:-:S03]  /*0e20*/  USHF.R.S32.HI UR14, URZ, 0x7, UR10 ;  /* 0x000000073f0e7899 */ /* 0x000fc6000801140a */
[----:B------:R-:W-:Y:S02]  /*0e30*/  @P2 IMAD.MOV.U32 R12, RZ, RZ, R8 ;  /* 0x000000ffff0c2224 */ /* 0x000fe400078e0008 */
[----:B-1----:R-:W-:-:S04]  /*0e40*/  @!P2 IMAD.WIDE.U32 R6, R4, R11, R6 ;  /* 0x0000000b0406a225 */ /* 0x002fc800078e0006 */
[----:B------:R-:W-:Y:S02]  /*0e50*/  @P2 IMAD.MOV.U32 R11, RZ, RZ, RZ ;  /* 0x000000ffff0b2224 */ /* 0x000fe400078e00ff */
[----:B------:R-:W-:Y:S02]  /*0e60*/  @!P2 IMAD.MOV.U32 R12, RZ, RZ, R6 ;  /* 0x000000ffff0ca224 */ /* 0x000fe400078e0006 */
[----:B------:R-:W-:Y:S02]  /*0e70*/  @P2 IMAD.IADD R10, R9, 0x1, R11 ;  /* 0x00000001090a2824 */ /* 0x000fe400078e020b */
[----:B------:R-:W-:Y:S01]  /*0e80*/  @!P2 IMAD.MOV.U32 R10, RZ, RZ, R7 ;  /* 0x000000ffff0aa224 */ /* 0x000fe200078e0007 */
[----:B------:R0:W-:Y:S03]  /*0e90*/  STL [R1+0x80], R12 ;  /* 0x0000800c01007387 */ /* 0x0001e60000100800 */
[----:B------:R-:W-:Y:S01]  /*0ea0*/  IMAD.MOV.U32 R16, RZ, RZ, R10 ;  /* 0x000000ffff107224 */ /* 0x000fe200078e000a */
[----:B------:R0:W-:Y:S01]  /*0eb0*/  STL [R1+0x7c], R10 ;  /* 0x00007c0a01007387 */ /* 0x0001e20000100800 */
[----:B------:R-:W-:Y:S05]  /*0ec0*/  @P0 BRA `(.L_x_11) ;  /* 0x0000000000280947 */ /* 0x000fea0003800000 */
[----:B0-----:R-:W-:Y:S01]  /*0ed0*/  IADD3 R12, P0, R12, UR16, RZ ;  /* 0x000000100c0c7c10 */ /* 0x001fe2000ff1e0ff */
[----:B------:R-:W-:Y:S02]  /*0ee0*/  UISETP.GE.U32.AND UP0, UPT, UR14, 0x5, UPT ;  /* 0x000000050e00788c */ /* 0x000fe4000bf06070 */
[----:B------:R-:W-:Y:S01]  /*0ef0*/  UIMAD.WIDE.U32 UR4, UR14, -0x33333333, URZ ;  /* 0xcccccccd0e0478a5 */ /* 0x000fe2000f8e003f */
[----:B------:R-:W-:Y:S01]  /*0f00*/  IADD3.X R16, R16, UR13, RZ, P0, !PT ;  /* 0x0000000d10107c10 */ /* 0x000fe200087fe4ff */
[----:B------:R1:W-:Y:S02]  /*0f10*/  STL [R1+0x80], R12 ;  /* 0x0000800c01007387 */ /* 0x0003e40000100800 */
[----:B------:R-:W-:Y:S02]  /*0f20*/  USHF.R.U32.HI UR5, URZ, 0x2, UR5 ;  /* 0x000000023f057899 */ /* 0x000fe40008011605 */
[----:B------:R1:W-:Y:S01]  /*0f30*/  STL [R1+0x7c], R16 ;  /* 0x00007c1001007387 */ /* 0x0003e20000100800 */
[----:B------:R-:W-:-:S02]  /*0f40*/  UMOV UR4, URZ ;  /* 0x0000003f00047c82 */ /* 0x000fc40008000000 */
[----:B------:R-:W-:Y:S02]  /*0f50*/  @UP0 ULOP3.LUT UR4, UR5, 0x1, URZ, 0xc0, !UPT ;  /* 0x0000000105040892 */ /* 0x000fe4000f8ec03f */
[----:B------:R-:W-:-:S12]  /*0f60*/  UIMAD UR5, UR5, -0x5, UR14 ;  /* 0xfffffffb050578a4 */ /* 0x000fd8000f8e020e */
.L_x_11:
[----:B------:R-:W-:Y:S01]  /*0f70*/  IMAD.MOV.U32 R8, RZ, RZ, -0x1 ;  /* 0xffffffffff087424 */ /* 0x000fe200078e00ff */
[----:B------:R-:W-:Y:S01]  /*0f80*/  ISETP.GE.U32.AND P0, PT, R12, UR22, PT ;  /* 0x000000160c007c0c */ /* 0x000fe2000bf06070 */
[----:B------:R-:W-:Y:S01]  /*0f90*/  IMAD.MOV.U32 R6, RZ, RZ, -0x1 ;  /* 0xffffffffff067424 */ /* 0x000fe200078e00ff */
[----:B------:R-:W-:Y:S01]  /*0fa0*/  PRMT R0, RZ, 0x7610, R0 ;  /* 0x00007610ff007816 */ /* 0x000fe20000000000 */
[----:B------:R-:W-:Y:S01]  /*0fb0*/  IMAD.MOV.U32 R7, RZ, RZ, -0x1 ;  /* 0xffffffffff077424 */ /* 0x000fe200078e00ff */
[----:B------:R2:W-:Y:S01]  /*0fc0*/  STL [R1+0x84], R8 ;  /* 0x0000840801007387 */ /* 0x0005e20000100800 */
[----:B------:R-:W-:-:S03]  /*0fd0*/  ISETP.GE.U32.AND.EX P0, PT, R16, UR23, PT, P0 ;  /* 0x0000001710007c0c */ /* 0x000fc6000bf06100 */
[----:B------:R2:W-:Y:S04]  /*0fe0*/  STL [R1+0x74], R6 ;  /* 0x0000740601007387 */ /* 0x0005e80000100800 */
[----:B------:R2:W-:Y:S06]  /*0ff0*/  STL [R1+0x88], R7 ;  /* 0x0000880701007387 */ /* 0x0005ec0000100800 */
[----:B------:R-:W-:Y:S05]  /*1000*/  @P0 BRA `(.L_x_12) ;  /* 0x0000000400380947 */ /* 0x000fea0003800000 */
[----:B------:R-:W3:Y:S01]  /*1010*/  LDC.64 R20, c[0x0][0x628] ;  /* 0x00018a00ff147b82 */ /* 0x000ee20000000a00 */
[----:B--2---:R-:W-:Y:S02]  /*1020*/  IMAD.MOV.U32 R6, RZ, RZ, R12 ;  /* 0x000000ffff067224 */ /* 0x004fe400078e000c */
[----:B------:R-:W-:-:S05]  /*1030*/  IMAD.MOV.U32 R7, RZ, RZ, R16 ;  /* 0x000000ffff077224 */ /* 0x000fca00078e0010 */
[----:B------:R-:W2:Y:S08]  /*1040*/  LDC R0, c[0x0][0x630] ;  /* 0x00018c00ff007b82 */ /* 0x000eb00000000800 */
[----:B------:R-:W4:Y:S01]  /*1050*/  LDC.64 R22, c[0x0][0x620] ;  /* 0x00018800ff167b82 */ /* 0x000f220000000a00 */
[----:B---3--:R-:W-:-:S04]  /*1060*/  ISETP.NE.U32.AND P0, PT, R20, RZ, PT ;  /* 0x000000ff1400720c */ /* 0x008fc80003f05070 */
[----:B------:R-:W-:-:S13]  /*1070*/  ISETP.NE.AND.EX P0, PT, R21, RZ, PT, P0 ;  /* 0x000000ff1500720c */ /* 0x000fda0003f05300 */
[----:B--2-4-:R-:W-:Y:S05]  /*1080*/  @!P0 BRA `(.L_x_13) ;  /* 0x0000000000288947 */ /* 0x014fea0003800000 */
[----:B------:R-:W2:Y:S02]  /*1090*/  LDC R11, c[0x0][0x634] ;  /* 0x00018d00ff0b7b82 */ /* 0x000ea40000000800 */
[----:B--2---:R-:W-:-:S05]  /*10a0*/  IADD3 R11, P0, R12, R11, RZ ;  /* 0x0000000b0c0b7210 */ /* 0x004fca0007f1e0ff */
[----:B------:R-:W-:-:S04]  /*10b0*/  IMAD.X R17, RZ, RZ, R16, P0 ;  /* 0x000000ffff117224 */ /* 0x000fc800000e0610 */
[----:B------:R-:W-:-:S04]  /*10c0*/  IMAD.WIDE.U32 R6, R17, R20, RZ ;  /* 0x0000001411067225 */ /* 0x000fc800078e00ff */
[----:B------:R-:W-:-:S04]  /*10d0*/  IMAD.WIDE.U32 R8, P0, R11, R21, R6 ;  /* 0x000000150b087225 */ /* 0x000fc80007800006 */
[----:B------:R-:W-:-:S04]  /*10e0*/  IMAD.WIDE.U32 R6, R11, R20, RZ ;  /* 0x000000140b067225 */ /* 0x000fc800078e00ff */
[----:B------:R-:W-:Y:S01]  /*10f0*/  IMAD.X R11, RZ, RZ, RZ, P0 ;  /* 0x000000ffff0b7224 */ /* 0x000fe200000e06ff */
[----:B------:R-:W-:Y:S01]  /*1100*/  IADD3 RZ, P0, R7, R8, RZ ;  /* 0x0000000807ff7210 */ /* 0x000fe20007f1e0ff */
[----:B0-----:R-:W-:-:S04]  /*1110*/  IMAD.MOV.U32 R10, RZ, RZ, R9 ;  /* 0x000000ffff0a7224 */ /* 0x001fc800078e0009 */
[----:B------:R-:W-:-:S08]  /*1120*/  IMAD.WIDE.U32.X R6, R17, R21, R10, P0 ;  /* 0x0000001511067225 */ /* 0x000fd000000e040a */
.L_x_13:
[----:B------:R-:W2:Y:S01]  /*1130*/  LDC.64 R24, c[0x0][0x640] ;  /* 0x00019000ff187b82 */ /* 0x000ea20000000a00 */
[-CC-:B------:R-:W-:Y:S01]  /*1140*/  SHF.R.U64 R27, R6, R0.reuse, R7.reuse ;  /* 0x00000000061b7219 */ /* 0x180fe20000001207 */
[----:B------:R-:W-:Y:S01]  /*1150*/  IMAD.MOV.U32 R6, RZ, RZ, R12 ;  /* 0x000000ffff067224 */ /* 0x000fe200078e000c */
[----:B------:R-:W-:Y:S02]  /*1160*/  SHF.R.U32.HI R0, RZ, R0, R7 ;  /* 0x00000000ff007219 */ /* 0x000fe40000011607 */
[----:B------:R-:W-:-:S03]  /*1170*/  IADD3 R9, P0, RZ, -R27, RZ ;  /* 0x8000001bff097210 */ /* 0x000fc60007f1e0ff */
[----:B------:R-:W1:Y:S02]  /*1180*/  LDC R8, c[0x0][0x618] ;  /* 0x00018600ff087b82 */ /* 0x000e640000000800 */
[----:B------:R-:W-:-:S04]  /*1190*/  IMAD.X R7, RZ, RZ, ~R0, P0 ;  /* 0x000000ffff077224 */ /* 0x000fc800000e0e00 */
[-C--:B------:R-:W-:Y:S02]  /*11a0*/  IMAD R0, R7, R22.reuse, RZ ;  /* 0x0000001607007224 */ /* 0x080fe400078e02ff */
[----:B0-----:R-:W0:Y:S01]  /*11b0*/  LDC R10, c[0x0][0x608] ;  /* 0x00018200ff0a7b82 */ /* 0x001e220000000800 */
[----:B------:R-:W-:Y:S02]  /*11c0*/  IMAD.MOV.U32 R7, RZ, RZ, R16 ;  /* 0x000000ffff077224 */ /* 0x000fe400078e0010 */
[----:B------:R-:W-:-:S05]  /*11d0*/  IMAD.WIDE.U32 R6, R9, R22, R6 ;  /* 0x0000001609067225 */ /* 0x000fca00078e0006 */
[----:B------:R-:W3:Y:S01]  /*11e0*/  LDC R21, c[0x0][0x658] ;  /* 0x00019600ff157b82 */ /* 0x000ee20000000800 */
[----:B------:R-:W-:Y:S01]  /*11f0*/  IMAD R9, R9, R23, R0 ;  /* 0x0000001709097224 */ /* 0x000fe200078e0200 */
[----:B--2---:R-:W-:Y:S01]  /*1200*/  ISETP.NE.U32.AND P0, PT, R24, RZ, PT ;  /* 0x000000ff1800720c */ /* 0x004fe20003f05070 */
[----:B------:R-:W-:Y:S02]  /*1210*/  IMAD.MOV.U32 R0, RZ, RZ, -0x1 ;  /* 0xffffffffff007424 */ /* 0x000fe400078e00ff */
[----:B------:R-:W-:Y:S01]  /*1220*/  IMAD.IADD R7, R7, 0x1, R9 ;  /* 0x0000000107077824 */ /* 0x000fe200078e0209 */
[----:B------:R-:W-:Y:S01]  /*1230*/  ISETP.NE.AND.EX P0, PT, R25, RZ, PT, P0 ;  /* 0x000000ff1900720c */ /* 0x000fe20003f05300 */
[----:B------:R-:W-:Y:S01]  /*1240*/  IMAD.MOV.U32 R22, RZ, RZ, 0x1 ;  /* 0x00000001ff167424 */ /* 0x000fe200078e00ff */
[----:B------:R-:W2:Y:S02]  /*1250*/  LDC R19, c[0x0][0x600] ;  /* 0x00018000ff137b82 */ /* 0x000ea40000000800 */
[----:B-1----:R-:W-:-:S02]  /*1260*/  SHF.R.U64 R16, R6, R8, R7 ;  /* 0x0000000806107219 */ /* 0x002fc40000001207 */
[----:B------:R-:W-:-:S04]  /*1270*/  SHF.R.U32.HI R7, RZ, R8, R7 ;  /* 0x00000008ff077219 */ /* 0x000fc80000011607 */
[----:B------:R-:W1:Y:S01]  /*1280*/  LDC R20, c[0x0][0x648] ;  /* 0x00019200ff147b82 */ /* 0x000e620000000800 */
[-CC-:B0-----:R-:W-:Y:S02]  /*1290*/  SHF.R.U64 R29, R16, R10.reuse, R7.reuse ;  /* 0x0000000a101d7219 */ /* 0x181fe40000001207 */
[----:B------:R-:W-:-:S05]  /*12a0*/  SHF.R.U32.HI R6, RZ, R10, R7 ;  /* 0x0000000aff067219 */ /* 0x000fca0000011607 */
[----:B------:R-:W0:Y:S01]  /*12b0*/  LDC R23, c[0x0][0x638] ;  /* 0x00018e00ff177b82 */ /* 0x000e220000000800 */
[-CC-:B---3--:R-:W-:Y:S02]  /*12c0*/  SHF.R.U64 R28, R29, R21.reuse, R6.reuse ;  /* 0x000000151d1c7219 */ /* 0x188fe40000001206 */
[-C--:B------:R-:W-:Y:S02]  /*12d0*/  SHF.L.U32 R0, R0, R21.reuse, RZ ;  /* 0x0000001500007219 */ /* 0x080fe400000006ff */
[----:B------:R-:W-:Y:S01]  /*12e0*/  SHF.R.U32.HI R7, RZ, R21, R6 ;  /* 0x00000015ff077219 */ /* 0x000fe20000011606 */
[----:B------:R-:W-:Y:S01]  /*12f0*/  IMAD.MOV.U32 R6, RZ, RZ, R28 ;  /* 0x000000ffff067224 */ /* 0x000fe200078e001c */
[----:B------:R-:W-:Y:S01]  /*1300*/  LOP3.LUT R12, RZ, R0, RZ, 0x33, !PT ;  /* 0x00000000ff0c7212 */ /* 0x000fe200078e33ff */
[----:B------:R-:W3:Y:S01]  /*1310*/  LDC R26, c[0x0][0x610] ;  /* 0x00018400ff1a7b82 */ /* 0x000ee20000000800 */
[----:B------:R-:W-:Y:S05]  /*1320*/  @!P0 BRA `(.L_x_14) ;  /* 0x0000000000288947 */ /* 0x000fea0003800000 */
[----:B------:R-:W4:Y:S02]  /*1330*/  LDC R11, c[0x0][0x64c] ;  /* 0x00019300ff0b7b82 */ /* 0x000f240000000800 */
[----:B----4-:R-:W-:-:S05]  /*1340*/  IADD3 R11, P0, R28, R11, RZ ;  /* 0x0000000b1c0b7210 */ /* 0x010fca0007f1e0ff */
[----:B------:R-:W-:-:S04]  /*1350*/  IMAD.X R17, RZ, RZ, R7, P0 ;  /* 0x000000ffff117224 */ /* 0x000fc800000e0607 */
[----:B------:R-:W-:-:S04]  /*1360*/  IMAD.WIDE.U32 R6, R17, R24, RZ ;  /* 0x0000001811067225 */ /* 0x000fc800078e00ff */
[----:B------:R-:W-:-:S04]  /*1370*/  IMAD.WIDE.U32 R8, P0, R11, R25, R6 ;  /* 0x000000190b087225 */ /* 0x000fc80007800006 */
[----:B------:R-:W-:-:S04]  /*1380*/  IMAD.WIDE.U32 R6, R11, R24, RZ ;  /* 0x000000180b067225 */ /* 0x000fc800078e00ff */
[----:B------:R-:W-:Y:S01]  /*1390*/  IMAD.X R11, RZ, RZ, RZ, P0 ;  /* 0x000000ffff0b7224 */ /* 0x000fe200000e06ff */
[----:B------:R-:W-:Y:S01]  /*13a0*/  IADD3 RZ, P0, R7, R8, RZ ;  /* 0x0000000807ff7210 */ /* 0x000fe20007f1e0ff */
[----:B------:R-:W-:-:S04]  /*13b0*/  IMAD.MOV.U32 R10, RZ, RZ, R9 ;  /* 0x000000ffff0a7224 */ /* 0x000fc800078e0009 */
[----:B------:R-:W-:-:S08]  /*13c0*/  IMAD.WIDE.U32.X R6, R17, R25, R10, P0 ;  /* 0x0000001911067225 */ /* 0x000fd000000e040a */
.L_x_14:
[----:B-1----:R-:W-:Y:S01]  /*13d0*/  SHF.R.U64 R6, R6, R20, R7 ;  /* 0x0000001406067219 */ /* 0x002fe20000001207 */
[----:B--2---:R-:W-:Y:S01]  /*13e0*/  VIADD R7, R19, 0xffffffff ;  /* 0xffffffff13077836 */ /* 0x004fe20000000000 */
[----:B------:R-:W-:Y:S01]  /*13f0*/  SHF.L.U32 R0, R22, R21, RZ ;  /* 0x0000001516007219 */ /* 0x000fe200000006ff */
[----:B------:R-:W-:Y:S01]  /*1400*/  @P2 IMAD R14, R15, R18, R4 ;  /* 0x000000120f0e2224 */ /* 0x000fe200078e0204 */
[----:B------:R-:W-:Y:S01]  /*1410*/  LOP3.LUT R5, R29, R12, RZ, 0xc0, !PT ;  /* 0x0000000c1d057212 */ /* 0x000fe200078ec0ff */
[----:B------:R-:W-:Y:S01]  /*1420*/  IMAD.MOV R8, RZ, RZ, -R6 ;  /* 0x000000ffff087224 */ /* 0x000fe200078e0a06 */
[----:B------:R-:W-:-:S03]  /*1430*/  LOP3.LUT R7, R16, R7, RZ, 0xc0, !PT ;  /* 0x0000000710077212 */ /* 0x000fc600078ec0ff */
[----:B------:R-:W-:Y:S02]  /*1440*/  IMAD R5, R0, R6, R5 ;  /* 0x0000000600057224 */ /* 0x000fe400078e0205 */
[----:B0-----:R-:W-:Y:S02]  /*1450*/  IMAD R0, R8, R23, R28 ;  /* 0x0000001708007224 */ /* 0x001fe400078e021c */
[----:B---3--:R-:W-:Y:S02]  /*1460*/  IMAD R4, R5, R26, R14 ;  /* 0x0000001a05047224 */ /* 0x008fe400078e020e */
[----:B------:R-:W-:Y:S02]  /*1470*/  IMAD.MOV.U32 R6, RZ, RZ, 0x1 ;  /* 0x00000001ff067424 */ /* 0x000fe400078e00ff */
[----:B------:R-:W-:-:S03]  /*1480*/  IMAD R5, R0, R19, R7 ;  /* 0x0000001300057224 */ /* 0x000fc600078e0207 */
[----:B------:R-:W-:Y:S02]  /*1490*/  PRMT R0, R6, 0x7610, R0 ;  /* 0x0000761006007816 */ /* 0x000fe40000000000 */
[----:B------:R-:W-:Y:S02]  /*14a0*/  SEL R6, R5, R4, !P2 ;  /* 0x0000000405067207 */ /* 0x000fe40005000000 */
[----:B------:R-:W-:-:S03]  /*14b0*/  SEL R4, R4, R5, !P2 ;  /* 0x0000000504047207 */ /* 0x000fc60005000000 */
[----:B------:R3:W-:Y:S04]  /*14c0*/  STL [R1+0x88], R6 ;  /* 0x0000880601007387 */ /* 0x0007e80000100800 */
[----:B------:R3:W-:Y:S04]  /*14d0*/  STL [R1+0x74], R27 ;  /* 0x0000741b01007387 */ /* 0x0007e80000100800 */
[----:B------:R3:W-:Y:S02]  /*14e0*/  STL [R1+0x84], R4 ;  /* 0x0000840401007387 */ /* 0x0007e40000100800 */
.L_x_12:
[----:B------:R-:W-:Y:S05]  /*14f0*/  @!P1 BRA `(.L_x_15) ;  /* 0x00000000000c9947 */ /* 0x000fea0003800000 */
[----:B------:R-:W-:Y:S01]  /*1500*/  UCGABAR_WAIT ;  /* 0x0000000000007dc7 */ /* 0x000fe20008000000 */
[----:B------:R-:W-:Y:S01]  /*1510*/  CCTL.IVALL ;  /* 0x00000000ff00798f */ /* 0x000fe20002000000 */
[----:B------:R-:W-:Y:S05]  /*1520*/  BRA `(.L_x_16) ;  /* 0x0000000000047947 */ /* 0x000fea0003800000 */
.L_x_15:
[----:B------:R-:W-:Y:S06]  /*1530*/  BAR.SYNC.DEFER_BLOCKING 0x0 ;  /* 0x0000000000007b1d */ /* 0x000fec0000010000 */
.L_x_16:
[----:B------:R-:W-:Y:S05]  /*1540*/  @!P3 BRA `(.L_x_17) ;  /* 0x000000dc0054b947 */ /* 0x000fea0003800000 */
[----:B------:R-:W-:-:S06]  /*1550*/  UISETP.GT.U32.AND UP0, UPT, UR12, 0x1, UPT ;  /* 0x000000010c00788c */ /* 0x000fcc000bf04070 */
[----:B------:R-:W-:-:S13]  /*1560*/  PLOP3.LUT P0, PT, PT, PT, UP0, 0x80, 0x0 ;  /* 0x000000000000781c */ /* 0x000fda0003f0f008 */
[----:B------:R-:W-:Y:S05]  /*1570*/  @P0 EXIT ;  /* 0x000000000000094d */ /* 0x000fea0003800000 */
.L_x_18:
[----:B------:R-:W-:-:S08]  /*1580*/  NOP ;  /* 0x0000000000007918 */ /* 0x000fd00000000000 */
[----:B------:R-:W4:Y:S02]  /*1590*/  USETMAXREG.TRY_ALLOC.CTAPOOL UP0, 0xe8 ;  /* 0x000000e8000079c8 */ /* 0x000f240008000600 */
[----:B----4-:R-:W-:-:S13]  /*15a0*/  PLOP3.LUT P0, PT, PT, PT, UP0, 0x80, 0x0 ;  /* 0x000000000000781c */ /* 0x010fda0003f0f008 */
[----:B------:R-:W-:Y:S05]  /*15b0*/  @!P0 BRA `(.L_x_18) ;  /* 0xfffffffc00f08947 */ /* 0x000fea000383ffff */
[----:B------:R-:W-:-:S13]  /*15c0*/  LOP3.LUT P0, RZ, R0, 0xff, RZ, 0xc0, !PT ;  /* 0x000000ff00ff7812 */ /* 0x000fda000780c0ff */
[----:B------:R-:W-:Y:S05]  /*15d0*/  @!P0 EXIT ;  /* 0x000000000000894d */ /* 0x000fea0003800000 */
[----:B------:R-:W4:Y:S01]  /*15e0*/  S2UR UR6, SR_CgaCtaId ;  /* 0x00000000000679c3 */ /* 0x000f220000008800 */
[CC--:B------:R-:W-:Y:S01]  /*15f0*/  LEA.HI R0, R13.reuse, R2.reuse, RZ, 0x2 ;  /* 0x000000020d007211 */ /* 0x0c0fe200078f10ff */
[----:B------:R-:W-:Y:S01]  /*1600*/  UIADD3 UR7, UR18, -0x1, URZ ;  /* 0xffffffff12077890 */ /* 0x000fe2000fffe03f */
[----:B------:R-:W-:Y:S01]  /*1610*/  LEA.HI R13, R13, R2, RZ, 0x5 ;  /* 0x000000020d0d7211 */ /* 0x000fe200078f28ff */
[----:B------:R-:W-:Y:S01]  /*1620*/  UMOV UR22, 0x400 ;  /* 0x0000040000167882 */ /* 0x000fe20000000000 */
[--C-:B---3--:R-:W-:Y:S01]  /*1630*/  SHF.R.S32.HI R4, RZ, 0x2, R0.reuse ;  /* 0x00000002ff047819 */ /* 0x108fe20000011400 */
[----:B------:R-:W-:Y:S01]  /*1640*/  UISETP.LT.AND UP0, UPT, UR14, 0x1, UPT ;  /* 0x000000010e00788c */ /* 0x000fe2000bf01270 */
[----:B------:R-:W-:Y:S01]  /*1650*/  SHF.R.S32.HI R3, RZ, 0x1f, R0 ;  /* 0x0000001fff037819 */ /* 0x000fe20000011400 */
[----:B------:R-:W-:Y:S01]  /*1660*/  ULOP3.LUT UR30, UR15, 0x1, URZ, 0xfc, !UPT ;  /* 0x000000010f1e7892 */ /* 0x000fe2000f8efc3f */
[----:B------:R-:W-:Y:S01]  /*1670*/  SHF.R.S32.HI R13, RZ, 0x5, R13 ;  /* 0x00000005ff0d7819 */ /* 0x000fe2000001140d */
[----:B------:R-:W-:Y:S01]  /*1680*/  USEL UR19, UR14, 0x1, UP0 ;  /* 0x000000010e137887 */ /* 0x000fe20008000000 */
[----:B------:R-:W-:Y:S01]  /*1690*/  LEA.HI R3, R3, R4, RZ, 0x3 ;  /* 0x0000000403037211 */ /* 0x000fe200078f18ff */
[----:B------:R-:W-:-:S02]  /*16a0*/  UISETP.NE.AND UP0, UPT, UR7, URZ, UPT ;  /* 0x0000003f0700728c */ /* 0x000fc4000bf05270 */
[----:B------:R-:W-:Y:S01]  /*16b0*/  USHF.L.U32 UR29, UR14, 0x1, URZ ;  /* 0x000000010e1d7899 */ /* 0x000fe2000800063f */
[----:B------:R-:W-:Y:S01]  /*16c0*/  LOP3.LUT R3, R3, 0xfffffff8, RZ, 0xc0, !PT ;  /* 0xfffffff803037812 */ /* 0x000fe200078ec0ff */
[----:B------:R-:W-:Y:S02]  /*16d0*/  UIADD3 UR19, -UR19, UR14, URZ ;  /* 0x0000000e13137290 */ /* 0x000fe4000fffe13f */
[----:B------:R-:W-:Y:S02]  /*16e0*/  USEL UR27, URZ, 0x1, UP0 ;  /* 0x000000013f1b7887 */ /* 0x000fe40008000000 */
[----:B------:R-:W-:Y:S01]  /*16f0*/  IMAD.IADD R4, R4, 0x1, -R3 ;  /* 0x0000000104047824 */ /* 0x000fe200078e0a03 */
[----:B------:R-:W-:Y:S01]  /*1700*/  LOP3.LUT R3, R0, 0xfffffffc, RZ, 0xc0, !PT ;  /* 0xfffffffc00037812 */ /* 0x000fe200078ec0ff */
[----:B----4-:R-:W-:-:S03]  /*1710*/  ULEA UR22, UR6, UR22, 0x18 ;  /* 0x0000001606167291 */ /* 0x010fc6000f8ec03f */
[--C-:B------:R-:W-:Y:S01]  /*1720*/  SHF.R.S32.HI R5, RZ, 0x1f, R4.reuse ;  /* 0x0000001fff057819 */ /* 0x100fe20000011404 */
[----:B------:R-:W-:Y:S01]  /*1730*/  USHF.L.U32 UR6, UR7, 0x3, URZ ;  /* 0x0000000307067899 */ /* 0x000fe2000800063f */
[C-C-:B------:R-:W-:Y:S01]  /*1740*/  IMAD R0, R13.reuse, -0x10, -R4.reuse ;  /* 0xfffffff00d007824 */ /* 0x140fe200078e0a04 */
[----:B------:R-:W-:Y:S01]  /*1750*/  UIADD3 UR28, UR22, 0x60, URZ ;  /* 0x00000060161c7890 */ /* 0x000fe2000fffe03f */
[----:B--2---:R-:W-:Y:S01]  /*1760*/  IMAD.IADD R6, R2, 0x1, -R3 ;  /* 0x0000000102067824 */ /* 0x004fe200078e0a03 */
[----:B------:R-:W-:Y:S01]  /*1770*/  ULOP3.LUT UR6, UR6, 0x8, URZ, 0xc0, !UPT ;  /* 0x0000000806067892 */ /* 0x000fe2000f8ec03f */
[----:B------:R-:W-:Y:S01]  /*1780*/  IMAD.WIDE R2, R13, 0x10, R4 ;  /* 0x000000100d027825 */ /* 0x000fe200078e0204 */
[----:B------:R-:W-:Y:S02]  /*1790*/  ULEA UR18, UR18, UR28, 0x3 ;  /* 0x0000001c12127291 */ /* 0x000fe4000f8e183f */
[----:B------:R-:W-:Y:S01]  /*17a0*/  ULOP3.LUT UR26, UR6, 0x8, URZ, 0x3c, !UPT ;  /* 0x00000008061a7892 */ /* 0x000fe2000f8e3c3f */
[----:B------:R2:W-:Y:S01]  /*17b0*/  STL [R1+0x8c], R6 ;  /* 0x00008c0601007387 */ /* 0x0005e20000100800 */
[----:B------:R-:W-:-:S03]  /*17c0*/  ULOP3.LUT UR12, UR6, 0x18, URZ, 0x3c, !UPT ;  /* 0x00000018060c7892 */ /* 0x000fc6000f8e3c3f */
[----:B------:R-:W-:Y:S02]  /*17d0*/  ULDC UR6, c[0x0][0x284] ;  /* 0x0000a10000067ab9 */ /* 0x000fe40000000800 */
[----:B------:R-:W-:-:S05]  /*17e0*/  VIADD R0, R0, UR6 ;  /* 0x0000000600007c36 */ /* 0x000fca0008000000 */
[----:B------:R2:W-:Y:S04]  /*17f0*/  STL [R1+0x98], R0 ;  /* 0x0000980001007387 */ /* 0x0005e80000100800 */
[----:B------:R2:W-:Y:S02]  /*1800*/  STL.64 [R1+0x90], R2 ;  /* 0x0000900201007387 */ /* 0x0005e40000100a00 */
.L_x_301:
[----:B--2---:R-:W-:Y:S01]  /*1810*/  IMAD.U32 R0, RZ, RZ, UR27 ;  /* 0x0000001bff007e24 */ /* 0x004fe2000f8e00ff */
[----:B0-----:R-:W2:Y:S01]  /*1820*/  LDC R2, c[0x0][0x28c] ;  /* 0x0000a300ff027b82 */ /* 0x001ea20000000800 */
[----:B------:R-:W-:Y:S01]  /*1830*/  UMOV UR6, URZ ;  /* 0x0000003f00067c82 */ /* 0x000fe20008000000 */
[----:B------:R-:W-:Y:S02]  /*1840*/  UMOV UR23, UR5 ;  /* 0x0000000500177c82 */ /* 0x000fe40008000000 */
[----:B------:R-:W-:-:S04]  /*1850*/  SHF.L.U32 R0, R0, 0x1f, RZ ;  /* 0x0000001f00007819 */ /* 0x000fc800000006ff */
[----:B------:R-:W3:Y:S01]  /*1860*/  SYNCS.PHASECHK.TRANS64.TRYWAIT P0, [UR18+-0x8], R0 ;  /* 0xfffff800ff0075a7 */ /* 0x000ee20008000152 */
[----:B--2---:R-:W-:Y:S01]  /*1870*/  ISETP.GE.AND P1, PT, R2, 0x1, PT ;  /* 0x000000010200780c */ /* 0x004fe20003f26270 */
[----:B---34-:R-:W-:-:S12]  /*1880*/  @!P0 BRA `(.L_x_19) ;  /* 0x000000e800e88947 */ /* 0x018fd80003800000 */
.L_x_324:
[----:B------:R3:W-:Y:S01]  /*1890*/  STL [R1+0x6c], RZ ;  /* 0x00006cff01007387 */ /* 0x0007e20000100800 */
[----:B------:R-:W-:Y:S01]  /*18a0*/  UMOV UR24, UR4 ;  /* 0x0000000400187c82 */ /* 0x000fe20008000000 */
[----:B------:R-:W-:Y:S01]  /*18b0*/  UMOV UR7, URZ ;  /* 0x0000003f00077c82 */ /* 0x000fe20008000000 */
[----:B------:R-:W-:Y:S01]  /*18c0*/  UMOV UR8, URZ ;  /* 0x0000003f00087c82 */ /* 0x000fe20008000000 */
[----:B------:R3:W-:Y:S01]  /*18d0*/  STL [R1+0x68], RZ ;  /* 0x000068ff01007387 */ /* 0x0007e20000100800 */
[----:B--2---:R-:W-:Y:S01]  /*18e0*/  IMAD.MOV.U32 R0, RZ, RZ, RZ ;  /* 0x000000ffff007224 */ /* 0x004fe200078e00ff */
[----:B------:R-:W-:Y:S02]  /*18f0*/  CS2R R2, SRZ ;  /* 0x0000000000027805 */ /* 0x000fe4000001ff00 */
[----:B------:R-:W-:Y:S01]  /*1900*/  CS2R R4, SRZ ;  /* 0x0000000000047805 */ /* 0x000fe2000001ff00 */
[----:B------:R3:W-:Y:S01]  /*1910*/  STL [R1+0x64], RZ ;  /* 0x000064ff01007387 */ /* 0x0007e20000100800 */
[----:B------:R-:W-:-:S02]  /*1920*/  CS2R R6, SRZ ;  /* 0x0000000000067805 */ /* 0x000fc4000001ff00 */
[----:B------:R-:W-:Y:S02]  /*1930*/  CS2R R8, SRZ ;  /* 0x0000000000087805 */ /* 0x000fe4000001ff00 */
[----:B0-----:R-:W-:Y:S01]  /*1940*/  CS2R R10, SRZ ;  /* 0x00000000000a7805 */ /* 0x001fe2000001ff00 */
[----:B------:R3:W-:Y:S01]  /*1950*/  STL [R1+0x60], RZ ;  /* 0x000060ff01007387 */ /* 0x0007e20000100800 */
[----:B-1----:R-:W-:Y:S02]  /*1960*/  CS2R R12, SRZ ;  /* 0x00000000000c7805 */ /* 0x002fe4000001ff00 */
[----:B------:R-:W-:Y:S02]  /*1970*/  CS2R R14, SRZ ;  /* 0x00000000000e7805 */ /* 0x000fe4000001ff00 */
[----:B------:R-:W-:Y:S01]  /*1980*/  CS2R R16, SRZ ;  /* 0x0000000000107805 */ /* 0x000fe2000001ff00 */
[----:B------:R3:W-:Y:S01]  /*1990*/  STL [R1+0x5c], RZ ;  /* 0x00005cff01007387 */ /* 0x0007e20000100800 */
[----:B------:R-:W-:-:S02]  /*19a0*/  CS2R R18, SRZ ;  /* 0x0000000000127805 */ /* 0x000fc4000001ff00 */
[----:B------:R-:W-:Y:S02]  /*19b0*/  CS2R R20, SRZ ;  /* 0x0000000000147805 */ /* 0x000fe4000001ff00 */
[----:B------:R-:W-:Y:S01]  /*19c0*/  CS2R R22, SRZ ;  /* 0x0000000000167805 */ /* 0x000fe2000001ff00 */
[----:B------:R3:W-:Y:S01]  /*19d0*/  STL [R1+0x58], RZ ;  /* 0x000058ff01007387 */ /* 0x0007e20000100800 */
[----:B------:R-:W-:Y:S02]  /*19e0*/  CS2R R152, SRZ ;  /* 0x0000000000987805 */ /* 0x000fe4000001ff00 */
        /* <DEDUP_REMOVED lines=48> */
[----:B------:R-:W-:Y:S01]  /*1cf0*/  CS2R R226, SRZ ;  /* 0x0000000000e27805 */ /* 0x000fe2000001ff00 */
[----:B------:R-:W-:Y:S01]  /*1d00*/  IMAD.MOV.U32 R228, RZ, RZ, RZ ;  /* 0x000000ffffe47224 */ /* 0x000fe200078e00ff */
[----:B------:R3:W-:Y:S01]  /*1d10*/  STL [R1+0x24], RZ ;  /* 0x000024ff01007387 */ /* 0x0007e20000100800 */
[----:B------:R-:W-:Y:S02]  /*1d20*/  CS2R R24, SRZ ;  /* 0x0000000000187805 */ /* 0x000fe4000001ff00 */
[----:B------:R-:W-:-:S02]  /*1d30*/  CS2R R26, SRZ ;  /* 0x00000000001a7805 */ /* 0x000fc4000001ff00 */
[----:B------:R-:W-:Y:S01]  /*1d40*/  CS2R R28, SRZ ;  /* 0x00000000001c7805 */ /* 0x000fe2000001ff00 */
[----:B------:R3:W-:Y:S01]  /*1d50*/  STL [R1+0x20], RZ ;  /* 0x000020ff01007387 */ /* 0x0007e20000100800 */
[----:B------:R-:W-:Y:S02]  /*1d60*/  CS2R R30, SRZ ;  /* 0x00000000001e7805 */ /* 0x000fe4000001ff00 */
[----:B------:R-:W-:Y:S02]  /*1d70*/  CS2R R32, SRZ ;  /* 0x0000000000207805 */ /* 0x000fe4000001ff00 */
[----:B------:R-:W-:Y:S01]  /*1d80*/  CS2R R34, SRZ ;  /* 0x0000000000227805 */ /* 0x000fe2000001ff00 */
        /* <DEDUP_REMOVED lines=28> */
[----:B------:R3:W-:Y:S01]  /*1f50*/  STL [R1], RZ ;  /* 0x000000ff01007387 */ /* 0x0007e20000100800 */
[----:B------:R-:W-:Y:S02]  /*1f60*/  CS2R R78, SRZ ;  /* 0x00000000004e7805 */ /* 0x000fe4000001ff00 */
[----:B------:R-:W-:Y:S02]  /*1f70*/  CS2R R80, SRZ ;  /* 0x0000000000507805 */ /* 0x000fe4000001ff00 */
[----:B------:R-:W-:Y:S02]  /*1f80*/  CS2R R82, SRZ ;  /* 0x0000000000527805 */ /* 0x000fe4000001ff00 */
[----:B------:R-:W-:Y:S02]  /*1f90*/  CS2R R84, SRZ ;  /* 0x0000000000547805 */ /* 0x000fe4000001ff00 */
[----:B------:R-:W-:-:S02]  /*1fa0*/  CS2R R86, SRZ ;  /* 0x0000000000567805 */ /* 0x000fc4000001ff00 */
[----:B------:R-:W-:Y:S02]  /*1fb0*/  CS2R R88, SRZ ;  /* 0x0000000000587805 */ /* 0x000fe4000001ff00 */
        /* <DEDUP_REMOVED lines=30> */
[----:B------:R-:W-:Y:S01]  /*21a0*/  CS2R R150, SRZ ;  /* 0x0000000000967805 */ /* 0x000fe2000001ff00 */
[----:B---3--:R-:W-:Y:S06]  /*21b0*/  @!P1 BRA `(.L_x_20) ;  /* 0x0000001000a09947 */ /* 0x008fec0003800000 */
[----:B------:R-:W-:-:S06]  /*21c0*/  UISETP.NE.AND UP0, UPT, UR30, 0x3, UPT ;  /* 0x000000031e00788c */ /* 0x000fcc000bf05270 */
[----:B------:R-:W-:-:S13]  /*21d0*/  PLOP3.LUT P1, PT, PT, PT, UP0, 0x80, 0x0 ;  /* 0x000000000000781c */ /* 0x000fda0003f2f008 */
[----:B------:R-:W-:Y:S05]  /*21e0*/  @!P1 BRA `(.L_x_21) ;  /* 0x0000000000049947 */ /* 0x000fea0003800000 */
[----:B------:R-:W-:Y:S01]  /*21f0*/  BPT.TRAP 0x1 ;  /* 0x000000040000795c */ /* 0x000fe20000300000 */
.L_x_21:
[----:B------:R-:W-:Y:S01]  /*2200*/  ULEA UR6, UR5, UR22, 0x3 ;  /* 0x0000001605067291 */ /* 0x000fe2000f8e183f */
[----:B------:R-:W-:-:S05]  /*2210*/  IMAD.U32 R0, RZ, RZ, UR4 ;  /* 0x00000004ff007e24 */ /* 0x000fca000f8e00ff */
[----:B------:R-:W-:-:S04]  /*2220*/  SHF.L.U32 R0, R0, 0x1f, RZ ;  /* 0x0000001f00007819 */ /* 0x000fc800000006ff */
[----:B------:R0:W1:Y:S01]  /*2230*/  SYNCS.PHASECHK.TRANS64.TRYWAIT P0, [UR6], R0 ;  /* 0x00000000ff0075a7 */ /* 0x0000620008000146 */
[----:B------:R-:W-:Y:S05]  /*2240*/  @!P1 BRA `(.L_x_22) ;  /* 0x0000000000049947 */ /* 0x000fea0003800000 */
[----:B------:R-:W-:Y:S01]  /*2250*/  BPT.TRAP 0x1 ;  /* 0x000000040000795c */ /* 0x000fe20000300000 */
.L_x_22:
[----:B-1----:R-:W-:Y:S05]  /*2260*/  @P0 BRA `(.L_x_23) ;  /* 0x0000000000080947 */ /* 0x002fea0003800000 */
[----:B------:R-:W1:Y:S02]  /*2270*/  SYNCS.PHASECHK.TRANS64.TRYWAIT P0, [UR6], R0 ;  /* 0x00000000ff0075a7 */ /* 0x000e640008000146 */
[----:B-1----:R-:W-:Y:S05]  /*2280*/  @!P0 BRA `(.L_x_24) ;  /* 0x000000e000808947 */ /* 0x002fea0003800000 */
.L_x_23:
[----:B------:R-:W-:Y:S01]  /*2290*/  UIADD3 UR6, UR22, 0x180, URZ ;  /* 0x0000018016067890 */ /* 0x000fe2000fffe03f */
[----:B------:R-:W-:Y:S01]  /*22a0*/  WARPGROUP.ARRIVE ;  /* 0x00000000000079c5 */ /* 0x000fe20000000000 */
[----:B------:R-:W-:Y:S01]  /*22b0*/  UIADD3 UR7, UR22, 0xa180, URZ ;  /* 0x0000a18016077890 */ /* 0x000fe2000fffe03f */
[----:B------:R2:W-:Y:S01]  /*22c0*/  STL [R1+0x6c], RZ ;  /* 0x00006cff01007387 */ /* 0x0005e20000100800 */
[----:B------:R-:W-:Y:S01]  /*22d0*/  USHF.R.U32.HI UR6, URZ, 0x4, UR6 ;  /* 0x000000043f067899 */ /* 0x000fe20008011606 */
[----:B01----:R-:W-:Y:S01]  /*22e0*/  IMAD.MOV.U32 R0, RZ, RZ, RZ ;  /* 0x000000ffff007224 */ /* 0x003fe200078e00ff */
[----:B------:R-:W-:Y:S01]  /*22f0*/  USHF.R.U32.HI UR7, URZ, 0x4, UR7 ;  /* 0x000000043f077899 */ /* 0x000fe20008011607 */
[----:B------:R2:W-:Y:S01]  /*2300*/  STL [R1+0x68], RZ ;  /* 0x000068ff01007387 */ /* 0x0005e20000100800 */
[----:B------:R-:W-:Y:S01]  /*2310*/  ULOP3.LUT UR6, UR6, 0x3fff, URZ, 0xc0, !UPT ;  /* 0x00003fff06067892 */ /* 0x000fe2000f8ec03f */
[----:B------:R-:W-:Y:S01]  /*2320*/  CS2R R2, SRZ ;  /* 0x0000000000027805 */ /* 0x000fe2000001ff00 */
[----:B------:R-:W-:Y:S01]  /*2330*/  ULOP3.LUT UR7, UR7, 0x3fff, URZ, 0xc0, !UPT ;  /* 0x00003fff07077892 */ /* 0x000fe2000f8ec03f */
[----:B------:R2:W-:Y:S01]  /*2340*/  STL [R1+0x64], RZ ;  /* 0x000064ff01007387 */ /* 0x0005e20000100800 */
[----:B------:R-:W-:Y:S01]  /*2350*/  ULOP3.LUT UR6, UR6, 0x10000, URZ, 0xfc, !UPT ;  /* 0x0001000006067892 */ /* 0x000fe2000f8efc3f */
[----:B------:R-:W-:Y:S01]  /*2360*/  CS2R R4, SRZ ;  /* 0x0000000000047805 */ /* 0x000fe2000001ff00 */
[----:B------:R-:W-:Y:S01]  /*2370*/  ULOP3.LUT UR7, UR7, 0x10000, URZ, 0xfc, !UPT ;  /* 0x0001000007077892 */ /* 0x000fe2000f8efc3f */
[----:B------:R2:W-:Y:S01]  /*2380*/  STL [R1+0x60], RZ ;  /* 0x000060ff01007387 */ /* 0x0005e20000100800 */
[----:B------:R-:W-:Y:S01]  /*2390*/  ULEA UR6, UR5, UR6, 0x9 ;  /* 0x0000000605067291 */ /* 0x000fe2000f8e483f */
[----:B------:R-:W-:Y:S01]  /*23a0*/  CS2R R6, SRZ ;  /* 0x0000000000067805 */ /* 0x000fe2000001ff00 */
[----:B------:R-:W-:Y:S01]  /*23b0*/  ULEA UR7, UR5, UR7, 0xb ;  /* 0x0000000705077291 */ /* 0x000fe2000f8e583f */
[----:B------:R2:W-:Y:S01]  /*23c0*/  STL [R1+0x5c], RZ ;  /* 0x00005cff01007387 */ /* 0x0005e20000100800 */
[----:B------:R-:W-:Y:S01]  /*23d0*/  UMOV UR9, 0x40000040 ;  /* 0x4000004000097882 */ /* 0x000fe20000000000 */
[----:B------:R-:W-:Y:S01]  /*23e0*/  UMOV UR11, 0x40000040 ;  /* 0x40000040000b7882 */ /* 0x000fe20000000000 */
[----:B------:R-:W-:Y:S01]  /*23f0*/  CS2R R8, SRZ ;  /* 0x0000000000087805 */ /* 0x000fe2000001ff00 */
[----:B------:R-:W-:Y:S01]  /*2400*/  UMOV UR8, UR6 ;  /* 0x0000000600087c82 */ /* 0x000fe20008000000 */
[----:B------:R2:W-:Y:S01]  /*2410*/  STL [R1+0x58], RZ ;  /* 0x000058ff01007387 */ /* 0x0005e20000100800 */
[----:B------:R-:W-:Y:S01]  /*2420*/  UMOV UR10, UR7 ;  /* 0x00000007000a7c82 */ /* 0x000fe20008000000 */
[----:B------:R-:W-:Y:S01]  /*2430*/  CS2R R10, SRZ ;  /* 0x00000000000a7805 */ /* 0x000fe2000001ff00 */
[----:B------:R-:W-:Y:S01]  /*2440*/  QGMMA.64x256x32.F32.E4M3.E4M3 R24, gdesc[UR8], RZ, !UPT ;  /* 0x03e00000081879f3 */ /* 0x000fe2000c7008ff */
[----:B------:R-:W-:Y:S01]  /*2450*/  UIADD3 UR8, UR6, 0x2, URZ ;  /* 0x0000000206087890 */ /* 0x000fe2000fffe03f */
[----:B------:R2:W-:Y:S01]  /*2460*/  STL [R1+0x54], RZ ;  /* 0x000054ff01007387 */ /* 0x0005e20000100800 */
[----:B------:R-:W-:Y:S01]  /*2470*/  UIADD3 UR10, UR7, 0x2, URZ ;  /* 0x00000002070a7890 */ /* 0x000fe2000fffe03f */
[----:B------:R-:W-:Y:S01]  /*2480*/  CS2R R12, SRZ ;  /* 0x00000000000c7805 */ /* 0x000fe2000001ff00 */
[----:B------:R-:W-:Y:S01]  /*2490*/  UMOV UR9, 0x40000040 ;  /* 0x4000004000097882 */ /* 0x000fe20000000000 */
[----:B------:R-:W-:Y:S01]  /*24a0*/  UMOV UR11, 0x40000040 ;  /* 0x40000040000b7882 */ /* 0x000fe20000000000 */
        /* <DEDUP_REMOVED lines=57> */
[----:B------:R-:W-:Y:S01]  /*2840*/  CS2R R226, SRZ ;  /* 0x0000000000e27805 */ /* 0x000fe2000001ff00 */
[----:B------:R-:W-:-:S02]  /*2850*/  IMAD.MOV.U32 R228, RZ, RZ, RZ ;  /* 0x000000ffffe47224 */ /* 0x000fc400078e00ff */
[----:B------:R2:W-:Y:S04]  /*2860*/  STL [R1+0x14], RZ ;  /* 0x000014ff01007387 */ /* 0x0005e80000100800 */
[----:B------:R2:W-:Y:S04]  /*2870*/  STL [R1+0x10], RZ ;  /* 0x000010ff01007387 */ /* 0x0005e80000100800 */
[----:B------:R2:W-:Y:S04]  /*2880*/  STL [R1+0xc], RZ ;  /* 0x00000cff01007387 */ /* 0x0005e80000100800 */
[----:B------:R2:W-:Y:S04]  /*2890*/  STL [R1+0x8], RZ ;  /* 0x000008ff01007387 */ /* 0x0005e80000100800 */
[----:B------:R2:W-:Y:S04]  /*28a0*/  STL [R1+0x4], RZ ;  /* 0x000004ff01007387 */ /* 0x0005e80000100800 */
[----:B------:R2:W-:Y:S01]  /*28b0*/  STL [R1], RZ ;  /* 0x000000ff01007387 */ /* 0x0005e20000100800 */
[----:B------:R-:W-:Y:S01]  /*28c0*/  QGMMA.64x256x32.F32.E4M3.E4M3 R24, gdesc[UR8], R24 ;  /* 0x03e00000081879f3 */ /* 0x000fe20008700818 */
[----:B------:R-:W-:-:S02]  /*28d0*/  UIADD3 UR8, UR6, 0x4, URZ ;  /* 0x0000000406087890 */ /* 0x000fc4000fffe03f */
[----:B------:R-:W-:Y:S01]  /*28e0*/  UIADD3 UR10, UR7, 0x4, URZ ;  /* 0x00000004070a7890 */ /* 0x000fe2000fffe03f */
[----:B------:R-:W-:Y:S01]  /*28f0*/  UMOV UR9, 0x40000040 ;  /* 0x4000004000097882 */ /* 0x000fe20000000000 */
[----:B------:R-:W-:-:S15]  /*2900*/  UMOV UR11, 0x40000040 ;  /* 0x40000040000b7882 */ /* 0x000fde0000000000 */
[----:B------:R-:W-:-:S08]  /*2910*/  NOP ;  /* 0x0000000000007918 */ /* 0x000fd00000000000 */
[----:B------:R-:W-:Y:S01]  /*2920*/  QGMMA.64x256x32.F32.E4M3.E4M3 R24, gdesc[UR8], R24 ;  /* 0x03e00000081879f3 */ /* 0x000fe20008700818 */
[----:B------:R-:W-:Y:S02]  /*2930*/  UIADD3 UR10, UR7, 0x6, URZ ;  /* 0x00000006070a7890 */ /* 0x000fe4000fffe03f */
[----:B------:R-:W-:Y:S01]  /*2940*/  UIADD3 UR8, UR6, 0x6, URZ ;  /* 0x0000000606087890 */ /* 0x000fe2000fffe03f */
[----:B------:R-:W-:Y:S01]  /*2950*/  ULDC UR7, c[0x0][0x50c] ;  /* 0x0001430000077ab9 */ /* 0x000fe20000000800 */
[----:B------:R-:W-:Y:S01]  /*2960*/  UMOV UR9, 0x40000040 ;  /* 0x4000004000097882 */ /* 0x000fe20000000000 */
[----:B------:R-:W-:Y:S01]  /*2970*/  UISETP.NE.AND UP0, UPT, UR7, 0x4, UPT ;  /* 0x000000040700788c */ /* 0x000fe2000bf05270 */
[----:B------:R-:W-:Y:S01]  /*2980*/  UMOV UR11, 0x40000040 ;  /* 0x40000040000b7882 */ /* 0x000fe20000000000 */
[----:B------:R-:W-:Y:S02]  /*2990*/  UMOV UR6, 0x4 ;  /* 0x0000000400067882 */ /* 0x000fe40000000000 */
[----:B------:R-:W-:-:S06]  /*29a0*/  USEL UR7, URZ, 0x1, UP0 ;  /* 0x000000013f077887 */ /* 0x000fcc0008000000 */
[----:B------:R-:W-:-:S12]  /*29b0*/  ISETP.NE.AND P0, PT, RZ, UR7, PT ;  /* 0x00000007ff007c0c */ /* 0x000fd8000bf05270 */
[----:B------:R-:W-:Y:S01]  /*29c0*/  QGMMA.64x256x32.F32.E4M3.E4M3 R24, gdesc[UR8], R24, gsb0 ;  /* 0x03e00000081879f3 */ /* 0x000fe20008000818 */
[----:B--2---:R-:W-:Y:S05]  /*29d0*/  @!P0 BRA `(.L_x_25) ;  /* 0x0000000800808947 */ /* 0x004fea0003800000 */
[----:B------:R-:W-:Y:S02]  /*29e0*/  WARPGROUP.DEPBAR.LE gsb0, 0x0 ;  /* 0x00008000000079c5 */ /* 0x000fe40000010000 */
[----:B------:R-:W-:-:S01]  /*29f0*/  FADD R227, RZ, R25 ;  /* 0x00000019ffe37221 */ /* 0x000fc20000000000 */
[----:B------:R-:W-:Y:S01]  /*2a00*/  FADD R228, RZ, R24 ;  /* 0x00000018ffe47221 */ /* 0x000fe20000000000 */
[----:B------:R-:W-:-:S01]  /*2a10*/  FADD R226, RZ, R26 ;  /* 0x0000001affe27221 */ /* 0x000fc20000000000 */
[----:B------:R-:W-:Y:S01]  /*2a20*/  FADD R225, RZ, R27 ;  /* 0x0000001bffe17221 */ /* 0x000fe20000000000 */
[----:B------:R-:W-:-:S01]  /*2a30*/  FADD R224, RZ, R28 ;  /* 0x0000001cffe07221 */ /* 0x000fc20000000000 */
[----:B------:R0:W-:Y:S01]  /*2a40*/  STL [R1+0xa0], R227 ;  /* 0x0000a0e301007387 */ /* 0x0001e20000100800 */
[----:B------:R-:W-:-:S01]  /*2a50*/  FADD R223, RZ, R29 ;  /* 0x0000001dffdf7221 */ /* 0x000fc20000000000 */
[----:B------:R-:W-:Y:S01]  /*2a60*/  FADD R222, RZ, R30 ;  /* 0x0000001effde7221 */ /* 0x000fe20000000000 */
[----:B------:R-:W-:-:S01]  /*2a70*/  FADD R221, RZ, R31 ;  /* 0x0000001fffdd7221 */ /* 0x000fc20000000000 */
[----:B------:R-:W-:Y:S01]  /*2a80*/  FADD R220, RZ, R32 ;  /* 0x00000020ffdc7221 */ /* 0x000fe20000000000 */
[----:B------:R-:W-:-:S01]  /*2a90*/  FADD R219, RZ, R33 ;  /* 0x00000021ffdb7221 */ /* 0x000fc20000000000 */
[----:B------:R-:W-:Y:S01]  /*2aa0*/  FADD R218, RZ, R34 ;  /* 0x00000022ffda7221 */ /* 0x000fe20000000000 */
[----:B------:R-:W-:-:S01]  /*2ab0*/  FADD R217, RZ, R35 ;  /* 0x00000023ffd97221 */ /* 0x000fc20000000000 */
[----:B------:R-:W-:Y:S01]  /*2ac0*/  FADD R216, RZ, R36 ;  /* 0x00000024ffd87221 */ /* 0x000fe20000000000 */
[----:B------:R-:W-:-:S01]  /*2ad0*/  FADD R215, RZ, R37 ;  /* 0x00000025ffd77221 */ /* 0x000fc20000000000 */
[----:B0-----:R-:W-:Y:S01]  /*2ae0*/  FADD R227, RZ, R124 ;  /* 0x0000007cffe37221 */ /* 0x001fe20000000000 */
[----:B------:R-:W-:-:S01]  /*2af0*/  FADD R214, RZ, R38 ;  /* 0x00000026ffd67221 */ /* 0x000fc20000000000 */
[----:B------:R-:W-:Y:S01]  /*2b00*/  FADD R213, RZ, R39 ;  /* 0x00000027ffd57221 */ /* 0x000fe20000000000 */
[----:B------:R-:W-:-:S01]  /*2b10*/  FADD R212, RZ, R40 ;  /* 0x00000028ffd47221 */ /* 0x000fc20000000000 */
[----:B------:R-:W-:Y:S01]  /*2b20*/  FADD R211, RZ, R41 ;  /* 0x00000029ffd37221 */ /* 0x000fe20000000000 */
[----:B------:R0:W-:Y:S01]  /*2b30*/  STL [R1], R227 ;  /* 0x000000e301007387 */ /* 0x0001e20000100800 */
        /* <DEDUP_REMOVED lines=94> */
[----:B0-----:R-:W-:-:S05]  /*3120*/  FADD R227, RZ, R131 ;  /* 0x00000083ffe37221 */ /* 0x001fca0000000000 */
[----:B------:R0:W-:Y:S02]  /*3130*/  STL [R1+0x1c], R227 ;  /* 0x00001ce301007387 */ /* 0x0001e40000100800 */
        /* <DEDUP_REMOVED lines=39> */
[----:B------:R0:W-:Y:S04]  /*33b0*/  STL [R1+0x6c], R227 ;  /* 0x00006ce301007387 */ /* 0x0001e80000100800 */
[----:B0-----:R0:W5:Y:S01]  /*33c0*/  LDL.LU R227, [R1+0xa0] ;  /* 0x0000a00001e37983 */ /* 0x0011620000300800 */
[----:B------:R-:W-:-:S05]  /*33d0*/  UMOV UR6, URZ ;  /* 0x0000003f00067c82 */ /* 0x000fca0008000000 */
.L_x_25:
[----:B------:R-:W-:Y:S01]  /*33e0*/  UIADD3 UR23, UR5, 0x1, URZ ;  /* 0x0000000105177890 */ /* 0x000fe2000fffe03f */
[----:B------:R-:W-:-:S03]  /*33f0*/  UMOV UR8, 0x1 ;  /* 0x0000000100087882 */ /* 0x000fc60000000000 */
[----:B------:R-:W-:-:S04]  /*3400*/  UISETP.NE.AND UP0, UPT, UR23, 0x5, UPT ;  /* 0x000000051700788c */ /* 0x000fc8000bf05270 */
[----:B------:R-:W-:Y:S02]  /*3410*/  USEL UR24, URZ, 0x1, UP0 ;  /* 0x000000013f187887 */ /* 0x000fe40008000000 */
[----:B------:R-:W-:Y:S02]  /*3420*/  USEL UR23, UR23, URZ, UP0 ;  /* 0x0000003f17177287 */ /* 0x000fe40008000000 */
[----:B------:R-:W-:-:S12]  /*3430*/  ULOP3.LUT UR24, UR4, UR24, URZ, 0x3c, !UPT ;  /* 0x0000001804187292 */ /* 0x000fd8000f8e3c3f */
.L_x_20:
[----:B------:R-:W-:-:S06]  /*3440*/  UISETP.GE.AND UP0, UPT, UR19, 0x1, UPT ;  /* 0x000000011300788c */ /* 0x000fcc000bf06270 */
[----:B------:R-:W-:-:S13]  /*3450*/  PLOP3.LUT P0, PT, PT, PT, UP0, 0x80, 0x0 ;  /* 0x000000000000781c */ /* 0x000fda0003f0f008 */
[----:B------:R-:W-:Y:S05]  /*3460*/  @!P0 BRA `(.L_x_26) ;  /* 0x0000001000dc8947 */ /* 0x000fea0003800000 */
[----:B------:R-:W-:Y:S01]  /*3470*/  UMOV UR25, UR19 ;  /* 0x0000001300197c82 */ /* 0x000fe20008000000 */
[----:B------:R-:W-:Y:S01]  /*3480*/  UMOV UR33, UR5 ;  /* 0x0000000500217c82 */ /* 0x000fe20008000000 */
[----:B------:R-:W-:-:S05]  /*3490*/  ULDC UR35, c[0x0][0x50c] ;  /* 0x0001430000237ab9 */ /* 0x000fca0000000800 */
.L_x_34:
[----:B------:R-:W-:-:S06]  /*34a0*/  UISETP.NE.AND UP0, UPT, UR30, 0x3, UPT ;  /* 0x000000031e00788c */ /* 0x000fcc000bf05270 */
[----:B------:R-:W-:-:S13]  /*34b0*/  PLOP3.LUT P1, PT, PT, PT, UP0, 0x80, 0x0 ;  /* 0x000000000000781c */ /* 0x000fda0003f2f008 */
[----:B-----5:R-:W-:Y:S05]  /*34c0*/  @!P1 BRA `(.L_x_27) ;  /* 0x0000000000049947 */ /* 0x020fea0003800000 */
[----:B------:R-:W-:Y:S01]  /*34d0*/  BPT.TRAP 0x1 ;  /* 0x000000040000795c */ /* 0x000fe20000300000 */
.L_x_27:
[----:B------:R-:W-:Y:S01]  /*34e0*/  ULEA UR9, UR23, UR22, 0x3 ;  /* 0x0000001617097291 */ /* 0x000fe2000f8e183f */
[----:B------:R-:W-:-:S05]  /*34f0*/  IMAD.U32 R229, RZ, RZ, UR24 ;  /* 0x00000018ffe57e24 */ /* 0x000fca000f8e00ff */
[----:B------:R-:W-:-:S04]  /*3500*/  SHF.L.U32 R229, R229, 0x1f, RZ ;  /* 0x0000001fe5e57819 */ /* 0x000fc800000006ff */
[----:B------:R1:W2:Y:S01]  /*3510*/  SYNCS.PHASECHK.TRANS64.TRYWAIT P0, [UR9], R229 ;  /* 0x000000e5ff0075a7 */ /* 0x0002a20008000149 */
[----:B------:R-:W-:Y:S05]  /*3520*/  @!P1 BRA `(.L_x_28) ;  /* 0x0000000000049947 */ /* 0x000fea0003800000 */
[----:B------:R-:W-:Y:S01]  /*3530*/  BPT.TRAP 0x1 ;  /* 0x000000040000795c */ /* 0x000fe20000300000 */
.L_x_28:
[----:B--2---:R-:W-:Y:S05]  /*3540*/  @P0 BRA `(.L_x_29) ;  /* 0x0000000000080947 */ /* 0x004fea0003800000 */
[----:B------:R-:W2:Y:S02]  /*3550*/  SYNCS.PHASECHK.TRANS64.TRYWAIT P0, [UR9], R229 ;  /* 0x000000e5ff0075a7 */ /* 0x000ea40008000149 */
[----:B--2---:R-:W-:Y:S05]  /*3560*/  @!P0 BRA `(.L_x_30) ;  /* 0x000000cc00e08947 */ /* 0x004fea0003800000 */
.L_x_29:
[----:B------:R-:W-:Y:S01]  /*3570*/  UIADD3 UR9, UR22, 0x180, URZ ;  /* 0x0000018016097890 */ /* 0x000fe2000fffe03f */
[----:B------:R-:W-:Y:S01]  /*3580*/  WARPGROUP.ARRIVE ;  /* 0x00000000000079c5 */ /* 0x000fe20000000000 */
[----:B------:R-:W-:Y:S02]  /*3590*/  UIADD3 UR10, UR22, 0xa180, URZ ;  /* 0x0000a180160a7890 */ /* 0x000fe4000fffe03f */
[----:B------:R-:W-:Y:S02]  /*35a0*/  USHF.R.U32.HI UR9, URZ, 0x4, UR9 ;  /* 0x000000043f097899 */ /* 0x000fe40008011609 */
[----:B------:R-:W-:Y:S02]  /*35b0*/  USHF.R.U32.HI UR10, URZ, 0x4, UR10 ;  /* 0x000000043f0a7899 */ /* 0x000fe4000801160a */
[----:B------:R-:W-:Y:S02]  /*35c0*/  UISETP.NE.AND UP0, UPT, UR7, URZ, UPT ;  /* 0x0000003f0700728c */ /* 0x000fe4000bf05270 */
[----:B------:R-:W-:-:S02]  /*35d0*/  ULOP3.LUT UR9, UR9, 0x3fff, URZ, 0xc0, !UPT ;  /* 0x00003fff09097892 */ /* 0x000fc4000f8ec03f */
[----:B------:R-:W-:Y:S02]  /*35e0*/  ULOP3.LUT UR10, UR10, 0x3fff, URZ, 0xc0, !UPT ;  /* 0x00003fff0a0a7892 */ /* 0x000fe4000f8ec03f */
[----:B------:R-:W-:Y:S02]  /*35f0*/  USEL UR8, UR8, URZ, !UP0 ;  /* 0x0000003f08087287 */ /* 0x000fe4000c000000 */
[----:B------:R-:W-:Y:S02]  /*3600*/  ULOP3.LUT UR7, UR9, 0x10000, URZ, 0xfc, !UPT ;  /* 0x0001000009077892 */ /* 0x000fe4000f8efc3f */
[----:B------:R-:W-:Y:S02]  /*3610*/  ULOP3.LUT UR10, UR10, 0x10000, URZ, 0xfc, !UPT ;  /* 0x000100000a0a7892 */ /* 0x000fe4000f8efc3f */
[----:B------:R-:W-:Y:S02]  /*3620*/  UISETP.NE.U32.AND UP0, UPT, UR8, URZ, UPT ;  /* 0x0000003f0800728c */ /* 0x000fe4000bf05070 */
[----:B------:R-:W-:-:S02]  /*3630*/  ULEA UR7, UR23, UR7, 0x9 ;  /* 0x0000000717077291 */ /* 0x000fc4000f8e483f */
[----:B------:R-:W-:Y:S01]  /*3640*/  ULEA UR34, UR23, UR10, 0xb ;  /* 0x0000000a17227291 */ /* 0x000fe2000f8e583f */
[----:B------:R-:W-:Y:S01]  /*3650*/  UMOV UR9, 0x40000040 ;  /* 0x4000004000097882 */ /* 0x000fe20000000000 */
[----:B------:R-:W-:Y:S01]  /*3660*/  UMOV UR11, 0x40000040 ;  /* 0x40000040000b7882 */ /* 0x000fe20000000000 */
[----:B------:R-:W-:Y:S02]  /*3670*/  UIADD3 UR6, UR6, 0x4, URZ ;  /* 0x0000000406067890 */ /* 0x000fe4000fffe03f */
[----:B------:R-:W-:Y:S02]  /*3680*/  UMOV UR8, UR7 ;  /* 0x0000000700087c82 */ /* 0x000fe40008000000 */
[----:B------:R-:W-:Y:S02]  /*3690*/  UMOV UR10, UR34 ;  /* 0x00000022000a7c82 */ /* 0x000fe40008000000 */
[----:B------:R-:W-:Y:S01]  /*36a0*/  QGMMA.64x256x32.F32.E4M3.E4M3 R24, gdesc[UR8], R24, UP0 ;  /* 0x03e00000081879f3 */ /* 0x000fe2000bf00818 */
[----:B------:R-:W-:-:S02]  /*36b0*/  UIADD3 UR8, UR7, 0x2, URZ ;  /* 0x0000000207087890 */ /* 0x000fc4000fffe03f */
[----:B------:R-:W-:Y:S01]  /*36c0*/  UIADD3 UR10, UR34, 0x2, URZ ;  /* 0x00000002220a7890 */ /* 0x000fe2000fffe03f */
[----:B------:R-:W-:Y:S01]  /*36d0*/  UMOV UR9, 0x40000040 ;  /* 0x4000004000097882 */ /* 0x000fe20000000000 */
[----:B------:R-:W-:Y:S01]  /*36e0*/  UMOV UR11, 0x40000040 ;  /* 0x40000040000b7882 */ /* 0x000fe20000000000 */
[----:B------:R-:W-:-:S15]  /*36f0*/  UISETP.NE.AND UP0, UPT, UR6, UR35, UPT ;  /* 0x000000230600728c */ /* 0x000fde000bf05270 */
[----:B------:R-:W-:-:S07]  /*3700*/  NOP ;  /* 0x0000000000007918 */ /* 0x000fce0000000000 */
[----:B------:R-:W-:Y:S01]  /*3710*/  QGMMA.64x256x32.F32.E4M3.E4M3 R24, gdesc[UR8], R24 ;  /* 0x03e00000081879f3 */ /* 0x000fe20008700818 */
[----:B------:R-:W-:Y:S02]  /*3720*/  UIADD3 UR8, UR7, 0x4, URZ ;  /* 0x0000000407087890 */ /* 0x000fe4000fffe03f */
[----:B------:R-:W-:Y:S01]  /*3730*/  UIADD3 UR10, UR34, 0x4, URZ ;  /* 0x00000004220a7890 */ /* 0x000fe2000fffe03f */
[----:B------:R-:W-:Y:S01]  /*3740*/  UMOV UR9, 0x40000040 ;  /* 0x4000004000097882 */ /* 0x000fe20000000000 */
[----:B------:R-:W-:-:S15]  /*3750*/  UMOV UR11, 0x40000040 ;  /* 0x40000040000b7882 */ /* 0x000fde0000000000 */
[----:B------:R-:W-:-:S08]  /*3760*/  NOP ;  /* 0x0000000000007918 */ /* 0x000fd00000000000 */
[----:B------:R-:W-:Y:S01]  /*3770*/  QGMMA.64x256x32.F32.E4M3.E4M3 R24, gdesc[UR8], R24 ;  /* 0x03e00000081879f3 */ /* 0x000fe20008700818 */
[----:B------:R-:W-:Y:S02]  /*3780*/  UIADD3 UR8, UR7, 0x6, URZ ;  /* 0x0000000607087890 */ /* 0x000fe4000fffe03f */
[----:B------:R-:W-:Y:S01]  /*3790*/  UIADD3 UR10, UR34, 0x6, URZ ;  /* 0x00000006220a7890 */ /* 0x000fe2000fffe03f */
[----:B------:R-:W-:Y:S01]  /*37a0*/  UMOV UR9, 0x40000040 ;  /* 0x4000004000097882 */ /* 0x000fe20000000000 */
[----:B------:R-:W-:Y:S01]  /*37b0*/  UMOV UR11, 0x40000040 ;  /* 0x40000040000b7882 */ /* 0x000fe20000000000 */
[----:B------:R-:W-:-:S06]  /*37c0*/  USEL UR7, URZ, 0x1, UP0 ;  /* 0x000000013f077887 */ /* 0x000fcc0008000000 */
[----:B------:R-:W-:-:S15]  /*37d0*/  ISETP.NE.AND P0, PT, RZ, UR7, PT ;  /* 0x00000007ff007c0c */ /* 0x000fde000bf05270 */
[----:B------:R-:W-:-:S01]  /*37e0*/  NOP ;  /* 0x0000000000007918 */ /* 0x000fc20000000000 */
[----:B------:R-:W-:Y:S03]  /*37f0*/  QGMMA.64x256x32.F32.E4M3.E4M3 R24, gdesc[UR8], R24, gsb0 ;  /* 0x03e00000081879f3 */ /* 0x000fe60008000818 */
[----:B------:R-:W-:Y:S02]  /*3800*/  WARPGROUP.DEPBAR.LE gsb0, 0x1 ;  /* 0x00008000000079c5 */ /* 0x000fe40000010100 */
[----:B------:R-:W-:Y:S05]  /*3810*/  @!P0 BRA `(.L_x_31) ;  /* 0x0000000c00708947 */ /* 0x000fea0003800000 */
[----:B------:R-:W-:Y:S02]  /*3820*/  WARPGROUP.DEPBAR.LE gsb0, 0x0 ;  /* 0x00008000000079c5 */ /* 0x000fe40000010000 */
[----:B-----5:R-:W-:-:S01]  /*3830*/  FADD R227, R25, R227 ;  /* 0x000000e319e37221 */ /* 0x020fc20000000000 */
[----:B------:R-:W-:Y:S01]  /*3840*/  FADD R226, R26, R226 ;  /* 0x000000e21ae27221 */ /* 0x000fe20000000000 */
[----:B------:R-:W-:-:S01]  /*3850*/  FADD R225, R27, R225 ;  /* 0x000000e11be17221 */ /* 0x000fc20000000000 */
[----:B------:R-:W-:Y:S01]  /*3860*/  FADD R224, R28, R224 ;  /* 0x000000e01ce07221 */ /* 0x000fe20000000000 */
[----:B------:R-:W-:-:S01]  /*3870*/  FADD R223, R29, R223 ;  /* 0x000000df1ddf7221 */ /* 0x000fc20000000000 */
[----:B------:R2:W-:Y:S01]  /*3880*/  STL [R1+0xa0], R227 ;  /* 0x0000a0e301007387 */ /* 0x0005e20000100800 */
[----:B------:R-:W-:-:S01]  /*3890*/  FADD R222, R30, R222 ;  /* 0x000000de1ede7221 */ /* 0x000fc20000000000 */
[----:B------:R-:W-:Y:S01]  /*38a0*/  FADD R221, R31, R221 ;  /* 0x000000dd1fdd7221 */ /* 0x000fe20000000000 */
[----:B------:R-:W-:-:S01]  /*38b0*/  FADD R220, R32, R220 ;  /* 0x000000dc20dc7221 */ /* 0x000fc20000000000 */
[----:B------:R-:W-:Y:S01]  /*38c0*/  FADD R219, R33, R219 ;  /* 0x000000db21db7221 */ /* 0x000fe20000000000 */
[----:B------:R-:W-:-:S01]  /*38d0*/  FADD R218, R34, R218 ;  /* 0x000000da22da7221 */ /* 0x000fc20000000000 */
[----:B------:R-:W-:Y:S01]  /*38e0*/  FADD R217, R35, R217 ;  /* 0x000000d923d97221 */ /* 0x000fe20000000000 */
[----:B------:R-:W-:-:S01]  /*38f0*/  FADD R216, R36, R216 ;  /* 0x000000d824d87221 */ /* 0x000fc20000000000 */
[----:B------:R-:W-:Y:S01]  /*3900*/  FADD R215, R37, R215 ;  /* 0x000000d725d77221 */ /* 0x000fe20000000000 */
[----:B------:R-:W-:-:S01]  /*3910*/  FADD R214, R38, R214 ;  /* 0x000000d626d67221 */ /* 0x000fc20000000000 */
[----:B--2---:R-:W2:Y:S01]  /*3920*/  LDL.LU R227, [R1+0x28] ;  /* 0x0000280001e37983 */ /* 0x004ea20000300800 */
[----:B------:R-:W-:-:S01]  /*3930*/  FADD R213, R39, R213 ;  /* 0x000000d527d57221 */ /* 0x000fc20000000000 */
[----:B------:R-:W-:Y:S01]  /*3940*/  FADD R212, R40, R212 ;  /* 0x000000d428d47221 */ /* 0x000fe20000000000 */
[----:B------:R-:W-:-:S01]  /*3950*/  FADD R211, R41, R211 ;  /* 0x000000d329d37221 */ /* 0x000fc20000000000 */
[----:B------:R3:W-:Y:S01]  /*3960*/  STL [R1+0xa4], R226 ;  /* 0x0000a4e201007387 */ /* 0x0007e20000100800 */
[----:B------:R-:W-:-:S03]  /*3970*/  FADD R228, R24, R228 ;  /* 0x000000e418e47221 */ /* 0x000fc60000000000 */
[----:B---3--:R-:W3:Y:S04]  /*3980*/  LDL.LU R226, [R1+0x24] ;  /* 0x0000240001e27983 */ /* 0x008ee80000300800 */
[----:B------:R4:W-:Y:S04]  /*3990*/  STL [R1+0xa8], R225 ;  /* 0x0000a8e101007387 */ /* 0x0009e80000100800 */
[----:B----4-:R-:W4:Y:S04]  /*39a0*/  LDL.LU R225, [R1+0x20] ;  /* 0x0000200001e17983 */ /* 0x010f280000300800 */
[----:B------:R0:W-:Y:S04]  /*39b0*/  STL [R1+0xac], R224 ;  /* 0x0000ace001007387 */ /* 0x0001e80000100800 */
[----:B0-----:R-:W4:Y:S04]  /*39c0*/  LDL.LU R224, [R1+0x1c] ;  /* 0x00001c0001e07983 */ /* 0x001f280000300800 */
        /* <DEDUP_REMOVED lines=13> */
[----:B0-----:R-:W4:Y:S04]  /*3aa0*/  LDL.LU R217, [R1] ;  /* 0x0000000001d97983 */ /* 0x001f280000300800 */
[----:B------:R-:W-:Y:S04]  /*3ab0*/  STL [R1+0xcc], R216 ;  /* 0x0000ccd801007387 */ /* 0x000fe80000100800 */
[----:B------:R-:W-:Y:S04]  /*3ac0*/  STL [R1+0xd0], R215 ;  /* 0x0000d0d701007387 */ /* 0x000fe80000100800 */
[----:B------:R-:W-:Y:S04]  /*3ad0*/  STL [R1+0xd4], R214 ;  /* 0x0000d4d601007387 */ /* 0x000fe80000100800 */
[----:B------:R-:W-:Y:S04]  /*3ae0*/  STL [R1+0xd8], R213 ;  /* 0x0000d8d501007387 */ /* 0x000fe80000100800 */
[----:B------:R-:W-:Y:S04]  /*3af0*/  STL [R1+0xdc], R212 ;  /* 0x0000dcd401007387 */ /* 0x000fe80000100800 */
[----:B------:R0:W-:Y:S01]  /*3b00*/  STL [R1+0xe0], R211 ;  /* 0x0000e0d301007387 */ /* 0x0001e20000100800 */
[----:B--2---:R-:W-:-:S01]  /*3b10*/  FADD R227, R134, R227 ;  /* 0x000000e386e37221 */ /* 0x004fc20000000000 */
[----:B---3--:R-:W-:Y:S01]  /*3b20*/  FADD R226, R133, R226 ;  /* 0x000000e285e27221 */ /* 0x008fe20000000000 */
[----:B----4-:R-:W-:-:S01]  /*3b30*/  FADD R225, R132, R225 ;  /* 0x000000e184e17221 */ /* 0x010fc20000000000 */
[----:B------:R-:W-:Y:S01]  /*3b40*/  FADD R224, R131, R224 ;  /* 0x000000e083e07221 */ /* 0x000fe20000000000 */
[----:B------:R-:W-:-:S01]  /*3b50*/  FADD R223, R130, R223 ;  /* 0x000000df82df7221 */ /* 0x000fc20000000000 */
[----:B------:R-:W-:Y:S01]  /*3b60*/  FADD R222, R129, R222 ;  /* 0x000000de81de7221 */ /* 0x000fe20000000000 */
[----:B------:R-:W-:-:S01]  /*3b70*/  FADD R221, R128, R221 ;  /* 0x000000dd80dd7221 */ /* 0x000fc20000000000 */
[----:B------:R-:W-:Y:S01]  /*3b80*/  FADD R220, R127, R220 ;  /* 0x000000dc7fdc7221 */ /* 0x000fe20000000000 */
[----:B------:R-:W-:-:S01]  /*3b90*/  FADD R219, R126, R219 ;  /* 0x000000db7edb7221 */ /* 0x000fc20000000000 */
[----:B------:R-:W-:Y:S01]  /*3ba0*/  FADD R218, R125, R218 ;  /* 0x000000da7dda7221 */ /* 0x000fe20000000000 */
[----:B------:R-:W-:-:S05]  /*3bb0*/  FADD R217, R124, R217 ;  /* 0x000000d97cd97221 */ /* 0x000fca0000000000 */
[----:B------:R2:W-:Y:S04]  /*3bc0*/  STL [R1], R217 ;  /* 0x000000d901007387 */ /* 0x0005e80000100800 */
[----:B------:R3:W-:Y:S04]  /*3bd0*/  STL [R1+0x4], R218 ;  /* 0x000004da01007387 */ /* 0x0007e80000100800 */
[----:B------:R4:W-:Y:S04]  /*3be0*/  STL [R1+0x8], R219 ;  /* 0x000008db01007387 */ /* 0x0009e80000100800 */
[----:B------:R1:W-:Y:S04]  /*3bf0*/  STL [R1+0xc], R220 ;  /* 0x00000cdc01007387 */ /* 0x0003e80000100800 */
[----:B------:R1:W-:Y:S04]  /*3c00*/  STL [R1+0x10], R221 ;  /* 0x000010dd01007387 */ /* 0x0003e80000100800 */
[----:B------:R1:W-:Y:S04]  /*3c10*/  STL [R1+0x14], R222 ;  /* 0x000014de01007387 */ /* 0x0003e80000100800 */
[----:B------:R1:W-:Y:S04]  /*3c20*/  STL [R1+0x18], R223 ;  /* 0x000018df01007387 */ /* 0x0003e80000100800 */
[----:B------:R1:W-:Y:S04]  /*3c30*/  STL [R1+0x1c], R224 ;  /* 0x00001ce001007387 */ /* 0x0003e80000100800 */
[----:B0-----:R-:W4:Y:S04]  /*3c40*/  LDL.LU R211, [R1+0x2c] ;  /* 0x00002c0001d37983 */ /* 0x001f280000300800 */
[----:B------:R0:W-:Y:S04]  /*3c50*/  STL [R1+0x20], R225 ;  /* 0x000020e101007387 */ /* 0x0001e80000100800 */
[----:B------:R-:W4:Y:S04]  /*3c60*/  LDL.LU R212, [R1+0x30] ;  /* 0x0000300001d47983 */ /* 0x000f280000300800 */
[----:B------:R0:W-:Y:S04]  /*3c70*/  STL [R1+0x24], R226 ;  /* 0x000024e201007387 */ /* 0x0001e80000100800 */
[----:B------:R-:W4:Y:S04]  /*3c80*/  LDL.LU R213, [R1+0x34] ;  /* 0x0000340001d57983 */ /* 0x000f280000300800 */
[----:B------:R0:W-:Y:S04]  /*3c90*/  STL [R1+0x28], R227 ;  /* 0x000028e301007387 */ /* 0x0001e80000100800 */
[----:B------:R-:W4:Y:S04]  /*3ca0*/  LDL.LU R214, [R1+0x38] ;  /* 0x0000380001d67983 */ /* 0x000f280000300800 */
[----:B------:R-:W4:Y:S04]  /*3cb0*/  LDL.LU R215, [R1+0x3c] ;  /* 0x00003c0001d77983 */ /* 0x000f280000300800 */
[----:B------:R-:W4:Y:S04]  /*3cc0*/  LDL.LU R216, [R1+0x40] ;  /* 0x0000400001d87983 */ /* 0x000f280000300800 */
[----:B--2---:R-:W2:Y:S04]  /*3cd0*/  LDL.LU R217, [R1+0x44] ;  /* 0x0000440001d97983 */ /* 0x004ea80000300800 */
[----:B---3--:R-:W3:Y:S04]  /*3ce0*/  LDL.LU R218, [R1+0x48] ;  /* 0x0000480001da7983 */ /* 0x008ee80000300800 */
[----:B----4-:R-:W4:Y:S04]  /*3cf0*/  LDL.LU R219, [R1+0x4c] ;  /* 0x00004c0001db7983 */ /* 0x010f280000300800 */
[----:B-1----:R-:W4:Y:S04]  /*3d00*/  LDL.LU R220, [R1+0x50] ;  /* 0x0000500001dc7983 */ /* 0x002f280000300800 */
[----:B------:R-:W4:Y:S04]  /*3d10*/  LDL.LU R221, [R1+0x54] ;  /* 0x0000540001dd7983 */ /* 0x000f280000300800 */
[----:B------:R-:W4:Y:S04]  /*3d20*/  LDL.LU R222, [R1+0x58] ;  /* 0x0000580001de7983 */ /* 0x000f280000300800 */
[----:B------:R-:W4:Y:S04]  /*3d30*/  LDL.LU R223, [R1+0x5c] ;  /* 0x00005c0001df7983 */ /* 0x000f280000300800 */
[----:B------:R-:W4:Y:S04]  /*3d40*/  LDL.LU R224, [R1+0x60] ;  /* 0x0000600001e07983 */ /* 0x000f280000300800 */
[----:B0-----:R-:W4:Y:S04]  /*3d50*/  LDL.LU R225, [R1+0x64] ;  /* 0x0000640001e17983 */ /* 0x001f280000300800 */
[----:B------:R-:W4:Y:S04]  /*3d60*/  LDL.LU R226, [R1+0x68] ;  /* 0x0000680001e27983 */ /* 0x000f280000300800 */
[----:B------:R-:W4:Y:S01]  /*3d70*/  LDL.LU R227, [R1+0x6c] ;  /* 0x00006c0001e37983 */ /* 0x000f220000300800 */
[----:B------:R-:W-:-:S05]  /*3d80*/  FADD R211, R135, R211 ;  /* 0x000000d387d37221 */ /* 0x000fca0000000000 */
[----:B------:R0:W-:Y:S01]  /*3d90*/  STL [R1+0x2c], R211 ;  /* 0x00002cd301007387 */ /* 0x0001e20000100800 */
[----:B------:R-:W-:-:S03]  /*3da0*/  FADD R212, R136, R212 ;  /* 0x000000d488d47221 */ /* 0x000fc60000000000 */
[----:B0-----:R0:W5:Y:S01]  /*3db0*/  LDL.LU R211, [R1+0xe0] ;  /* 0x0000e00001d37983 */ /* 0x0011620000300800 */
[----:B------:R-:W-:-:S03]  /*3dc0*/  FADD R213, R137, R213 ;  /* 0x000000d589d57221 */ /* 0x000fc60000000000 */
[----:B------:R1:W-:Y:S01]  /*3dd0*/  STL [R1+0x30], R212 ;  /* 0x000030d401007387 */ /* 0x0003e20000100800 */
[----:B------:R-:W-:-:S01]  /*3de0*/  FADD R214, R138, R214 ;  /* 0x000000d68ad67221 */ /* 0x000fc20000000000 */
[----:B------:R-:W-:Y:S02]  /*3df0*/  FADD R215, R139, R215 ;  /* 0x000000d78bd77221 */ /* 0x000fe40000000000 */
[----:B-1----:R0:W5:Y:S01]  /*3e00*/  LDL.LU R212, [R1+0xdc] ;  /* 0x0000dc0001d47983 */ /* 0x0021620000300800 */
[----:B------:R-:W-:-:S03]  /*3e10*/  FADD R216, R140, R216 ;  /* 0x000000d88cd87221 */ /* 0x000fc60000000000 */
[----:B------:R1:W-:Y:S01]  /*3e20*/  STL [R1+0x34], R213 ;  /* 0x000034d501007387 */ /* 0x0003e20000100800 */
[----:B--2---:R-:W-:-:S03]  /*3e30*/  FADD R217, R141, R217 ;  /* 0x000000d98dd97221 */ /* 0x004fc60000000000 */
[----:B-1----:R0:W5:Y:S01]  /*3e40*/  LDL.LU R213, [R1+0xd8] ;  /* 0x0000d80001d57983 */ /* 0x0021620000300800 */
[----:B---3--:R-:W-:-:S03]  /*3e50*/  FADD R218, R142, R218 ;  /* 0x000000da8eda7221 */ /* 0x008fc60000000000 */
[----:B------:R1:W-:Y:S01]  /*3e60*/  STL [R1+0x38], R214 ;  /* 0x000038d601007387 */ /* 0x0003e20000100800 */
[----:B----4-:R-:W-:-:S01]  /*3e70*/  FADD R219, R143, R219 ;  /* 0x000000db8fdb7221 */ /* 0x010fc20000000000 */
[----:B------:R-:W-:Y:S02]  /*3e80*/  FADD R220, R144, R220 ;  /* 0x000000dc90dc7221 */ /* 0x000fe40000000000 */
[----:B-1----:R0:W5:Y:S04]  /*3e90*/  LDL.LU R214, [R1+0xd4] ;  /* 0x0000d40001d67983 */ /* 0x0021680000300800 */
[----:B------:R1:W-:Y:S01]  /*3ea0*/  STL [R1+0x3c], R215 ;  /* 0x00003cd701007387 */ /* 0x0003e20000100800 */
[----:B------:R-:W-:-:S01]  /*3eb0*/  FADD R221, R145, R221 ;  /* 0x000000dd91dd7221 */ /* 0x000fc20000000000 */
[----:B------:R-:W-:-:S02]  /*3ec0*/  FADD R222, R146, R222 ;  /* 0x000000de92de7221 */ /* 0x000fc40000000000 */
[----:B-1----:R0:W5:Y:S04]  /*3ed0*/  LDL.LU R215, [R1+0xd0] ;  /* 0x0000d00001d77983 */ /* 0x0021680000300800 */
[----:B------:R1:W-:Y:S01]  /*3ee0*/  STL [R1+0x40], R216 ;  /* 0x000040d801007387 */ /* 0x0003e20000100800 */
[----:B------:R-:W-:-:S03]  /*3ef0*/  FADD R223, R147, R223 ;  /* 0x000000df93df7221 */ /* 0x000fc60000000000 */
        /* <DEDUP_REMOVED lines=13> */
[----:B------:R1:W-:Y:S04]  /*3fd0*/  STL [R1+0x54], R221 ;  /* 0x000054dd01007387 */ /* 0x0003e80000100800 */
        /* <DEDUP_REMOVED lines=12> */
[----:B-1----:R0:W5:Y:S01]  /*40a0*/  LDL.LU R227, [R1+0xa0] ;  /* 0x0000a00001e37983 */ /* 0x0021620000300800 */
        /* <DEDUP_REMOVED lines=82> */
[----:B0-----:R-:W-:-:S06]  /*45d0*/  UMOV UR6, URZ ;  /* 0x0000003f00067c82 */ /* 0x001fcc0008000000 */
.L_x_31:
[----:B------:R-:W-:Y:S05]  /*45e0*/  @!P1 BRA `(.L_x_32) ;  /* 0x0000000000049947 */ /* 0x000fea0003800000 */
[----:B------:R-:W-:Y:S01]  /*45f0*/  BPT.TRAP 0x1 ;  /* 0x000000040000795c */ /* 0x000fe20000300000 */
.L_x_32:
[----:B------:R2:W-:Y:S04]  /*4600*/  STL [R1+0xa4], R2 ;  /* 0x0000a40201007387 */ /* 0x0005e80000100800 */
[----:B--2---:R-:W2:Y:S04]  /*4610*/  LDL R2, [R1+0x70] ;  /* 0x0000700001027983 */ /* 0x004ea80000100800 */
[----:B-----5:R3:W-:Y:S04]  /*4620*/  STL [R1+0xa0], R0 ;  /* 0x0000a00001007387 */ /* 0x0207e80000100800 */
[----:B---3--:R-:W3:Y:S01]  /*4630*/  LDL R0, [R1+0x78] ;  /* 0x0000780001007983 */ /* 0x008ee20000100800 */
[----:B-1----:R-:W-:Y:S01]  /*4640*/  IMAD.U32 R229, RZ, RZ, UR33 ;  /* 0x00000021ffe57e24 */ /* 0x002fe2000f8e00ff */
[----:B--2---:R-:W-:-:S02]  /*4650*/  ISETP.NE.AND P0, PT, R2, RZ, PT ;  /* 0x000000ff0200720c */ /* 0x004fc40003f05270 */
[----:B------:R1:W5:Y:S11]  /*4660*/  LDL.LU R2, [R1+0xa4] ;  /* 0x0000a40001027983 */ /* 0x0003760000300800 */
[----:B------:R-:W-:-:S05]  /*4670*/  @P0 LEA R229, R229, UR22, 0x3 ;  /* 0x00000016e5e50c11 */ /* 0x000fca000f8e18ff */
[----:B------:R-:W-:-:S05]  /*4680*/  @P0 VIADD R229, R229, 0x28 ;  /* 0x00000028e5e50836 */ /* 0x000fca0000000000 */
[----:B---3--:R-:W-:Y:S02]  /*4690*/  @P0 PRMT R229, R0, 0x654, R229 ;  /* 0x0000065400e50816 */ /* 0x008fe400000000e5 */
[----:B------:R1:W5:Y:S01]  /*46a0*/  LDL.LU R0, [R1+0xa0] ;  /* 0x0000a00001007983 */ /* 0x0003620000300800 */
[----:B------:R-:W-:Y:S01]  /*46b0*/  UISETP.GT.U32.AND UP0, UPT, UR15, 0x1, UPT ;  /* 0x000000010f00788c */ /* 0x000fe2000bf04070 */
[----:B------:R1:W-:Y:S05]  /*46c0*/  @P0 SYNCS.ARRIVE.TRANS64.RED.A1T0 RZ, [R229+URZ], RZ ;  /* 0x000000ffe5ff09a7 */ /* 0x0003ea000810043f */
[----:B------:R-:W-:-:S13]  /*46d0*/  PLOP3.LUT P0, PT, PT, PT, UP0, 0x80, 0x0 ;  /* 0x000000000000781c */ /* 0x000fda0003f0f008 */
[----:B-1----:R-:W-:Y:S05]  /*46e0*/  @P0 BRA `(.L_x_33) ;  /* 0x0000000000040947 */ /* 0x002fea0003800000 */
[----:B------:R-:W-:Y:S01]  /*46f0*/  BPT.TRAP 0x1 ;  /* 0x000000040000795c */ /* 0x000fe20000300000 */
.L_x_33:
[----:B------:R-:W-:Y:S02]  /*4700*/  UISETP.GT.AND UP2, UPT, UR25, 0x1, UPT ;  /* 0x000000011900788c */ /* 0x000fe4000bf44270 */
[----:B------:R-:W-:Y:S02]  /*4710*/  UIADD3 UR23, UR23, 0x1, URZ ;  /* 0x0000000117177890 */ /* 0x000fe4000fffe03f */
[----:B------:R-:W-:Y:S02]  /*4720*/  UIADD3 UR33, UR33, 0x1, URZ ;  /* 0x0000000121217890 */ /* 0x000fe4000fffe03f */
[----:B------:R-:W-:Y:S01]  /*4730*/  PLOP3.LUT P0, PT, PT, PT, UP2, 0x80, 0x0 ;  /* 0x000000000000781c */ /* 0x000fe20003f0f028 */
[----:B------:R-:W-:Y:S02]  /*4740*/  UISETP.NE.AND UP0, UPT, UR23, 0x5, UPT ;  /* 0x000000051700788c */ /* 0x000fe4000bf05270 */
[----:B------:R-:W-:Y:S02]  /*4750*/  UIADD3 UR9, UR25, -0x1, URZ ;  /* 0xffffffff19097890 */ /* 0x000fe4000fffe03f */
[----:B------:R-:W-:-:S02]  /*4760*/  USEL UR8, URZ, 0x1, UP0 ;  /* 0x000000013f087887 */ /* 0x000fc40008000000 */
[----:B------:R-:W-:Y:S02]  /*4770*/  UISETP.NE.AND UP1, UPT, UR33, 0x5, UPT ;  /* 0x000000052100788c */ /* 0x000fe4000bf25270 */
[----:B------:R-:W-:Y:S02]  /*4780*/  ULOP3.LUT UR24, UR24, UR8, URZ, 0x3c, !UPT ;  /* 0x0000000818187292 */ /* 0x000fe4000f8e3c3f */
[----:B------:R-:W-:Y:S02]  /*4790*/  USEL UR23, UR23, URZ, UP0 ;  /* 0x0000003f17177287 */ /* 0x000fe40008000000 */
[----:B------:R-:W-:Y:S01]  /*47a0*/  USEL UR33, UR33, URZ, UP1 ;  /* 0x0000003f21217287 */ /* 0x000fe20008800000 */
[----:B------:R-:W-:Y:S01]  /*47b0*/  UMOV UR8, 0x1 ;  /* 0x0000000100087882 */ /* 0x000fe20000000000 */
[----:B------:R-:W-:Y:S01]  /*47c0*/  UMOV UR25, UR9 ;  /* 0x0000000900197c82 */ /* 0x000fe20008000000 */
[----:B------:R-:W-:Y:S09]  /*47d0*/  @P0 BRA `(.L_x_34) ;  /* 0xffffffec00300947 */ /* 0x000ff2000383ffff */
.L_x_26:
[----:B------:R-:W-:-:S04]  /*47e0*/  UISETP.NE.AND UP0, UPT, UR6, URZ, UPT ;  /* 0x0000003f0600728c */ /* 0x000fc8000bf05270 */
[----:B------:R-:W-:-:S06]  /*47f0*/  USEL UR6, URZ, 0x1, !UP0 ;  /* 0x000000013f067887 */ /* 0x000fcc000c000000 */
[----:B------:R-:W-:-:S13]  /*4800*/  ISETP.NE.AND P0, PT, RZ, UR6, PT ;  /* 0x00000006ff007c0c */ /* 0x000fda000bf05270 */
[----:B------:R-:W-:Y:S05]  /*4810*/  @!P0 BRA `(.L_x_35) ;  /* 0x0000000c00c48947 */ /* 0x000fea0003800000 */
[----:B------:R-:W-:Y:S02]  /*4820*/  WARPGROUP.DEPBAR.LE gsb0, 0x0 ;  /* 0x00008000000079c5 */ /* 0x000fe40000010000 */
[----:B-----5:R-:W-:Y:S01]  /*4830*/  FADD R227, R25, R227 ;  /* 0x000000e319e37221 */ /* 0x020fe20000000000 */
[----:B------:R-:W-:-:S04]  /*4840*/  FADD R228, R24, R228 ;  /* 0x000000e418e47221 */ /* 0x000fc80000000000 */
[----:B------:R1:W-:Y:S04]  /*4850*/  STL [R1+0xa0], R227 ;  /* 0x0000a0e301007387 */ /* 0x0003e80000100800 */
[----:B-1----:R-:W2:Y:S04]  /*4860*/  LDL.LU R227, [R1+0x6c] ;  /* 0x00006c0001e37983 */ /* 0x002ea80000300800 */
[----:B--2---:R1:W-:Y:S04]  /*4870*/  STL [R1+0xa4], R227 ;  /* 0x0000a4e301007387 */ /* 0x0043e80000100800 */
        /* <DEDUP_REMOVED lines=52> */
[----:B-1----:R-:W2:Y:S01]  /*4bc0*/  LDL.LU R227, [R1] ;  /* 0x0000000001e37983 */ /* 0x002ea20000300800 */
[----:B------:R-:W-:Y:S01]  /*4bd0*/  FADD R226, R26, R226 ;  /* 0x000000e21ae27221 */ /* 0x000fe20000000000 */
        /* <DEDUP_REMOVED lines=97> */
[----:B--2---:R-:W-:-:S05]  /*51f0*/  FADD R227, R124, R227 ;  /* 0x000000e37ce37221 */ /* 0x004fca0000000000 */
[----:B------:R1:W-:Y:S04]  /*5200*/  STL [R1], R227 ;  /* 0x000000e301007387 */ /* 0x0003e80000100800 */
[----:B-1----:R-:W2:Y:S02]  /*5210*/  LDL.LU R227, [R1+0x10c] ;  /* 0x00010c0001e37983 */ /* 0x002ea40000300800 */
[----:B--2---:R-:W-:-:S05]  /*5220*/  FADD R227, R125, R227 ;  /* 0x000000e37de37221 */ /* 0x004fca0000000000 */
[----:B------:R1:W-:Y:S04]  /*5230*/  STL [R1+0x4], R227 ;  /* 0x000004e301007387 */ /* 0x0003e80000100800 */
        /* <DEDUP_REMOVED lines=78> */
[----:B-1----:R1:W5:Y:S02]  /*5720*/  LDL.LU R227, [R1+0xa0] ;  /* 0x0000a00001e37983 */ /* 0x0023640000300800 */
.L_x_35:
[----:B------:R-:W-:-:S04]  /*5730*/  IMAD.U32 R229, RZ, RZ, UR26 ;  /* 0x0000001affe57e24 */ /* 0x000fc8000f8e00ff */
[----:B------:R2:W-:Y:S01]  /*5740*/  SYNCS.ARRIVE.TRANS64.A1T0 RZ, [R229+UR28], RZ ;  /* 0x000000ffe5ff79a7 */ /* 0x0005e2000810001c */
[----:B------:R-:W-:Y:S02]  /*5750*/  WARPGROUP.DEPBAR.LE gsb0, 0x0 ;  /* 0x00008000000079c5 */ /* 0x000fe40000010000 */
[----:B------:R-:W3:Y:S02]  /*5760*/  LDC R24, c[0x0][0x28c] ;  /* 0x0000a300ff187b82 */ /* 0x000ee40000000800 */
[----:B---3--:R-:W-:-:S13]  /*5770*/  ISETP.GE.AND P0, PT, R24, 0x1, PT ;  /* 0x000000011800780c */ /* 0x008fda0003f06270 */
[----:B--2---:R-:W-:Y:S05]  /*5780*/  @!P0 BRA `(.L_x_36) ;  /* 0x0000000000688947 */ /* 0x004fea0003800000 */
[----:B------:R-:W-:-:S06]  /*5790*/  UISETP.NE.AND UP0, UPT, UR30, 0x3, UPT ;  /* 0x000000031e00788c */ /* 0x000fcc000bf05270 */
[----:B------:R-:W-:-:S13]  /*57a0*/  PLOP3.LUT P0, PT, PT, PT, UP0, 0x80, 0x0 ;  /* 0x000000000000781c */ /* 0x000fda0003f0f008 */
[----:B------:R-:W-:Y:S05]  /*57b0*/  @!P0 BRA `(.L_x_37) ;  /* 0x0000000000048947 */ /* 0x000fea0003800000 */
[----:B------:R-:W-:Y:S01]  /*57c0*/  BPT.TRAP 0x1 ;  /* 0x000000040000795c */ /* 0x000fe20000300000 */
.L_x_37:
[----:B-----5:R2:W-:Y:S04]  /*57d0*/  STL [R1+0xa4], R2 ;  /* 0x0000a40201007387 */ /* 0x0205e80000100800 */
[----:B--2---:R-:W2:Y:S04]  /*57e0*/  LDL R2, [R1+0x70] ;  /* 0x0000700001027983 */ /* 0x004ea80000100800 */
[----:B------:R3:W-:Y:S04]  /*57f0*/  STL [R1+0xa0], R0 ;  /* 0x0000a00001007387 */ /* 0x0007e80000100800 */
[----:B---3--:R-:W3:Y:S01]  /*5800*/  LDL R0, [R1+0x78] ;  /* 0x0000780001007983 */ /* 0x008ee20000100800 */
[----:B--2---:R-:W-:-:S03]  /*5810*/  ISETP.NE.AND P0, PT, R2, RZ, PT ;  /* 0x000000ff0200720c */ /* 0x004fc60003f05270 */
[----:B------:R2:W5:Y:S10]  /*5820*/  LDL.LU R2, [R1+0xa4] ;  /* 0x0000a40001027983 */ /* 0x0005740000300800 */
[----:B------:R-:W-:-:S05]  /*5830*/  VOTEU.ANY UP0, P0 ;  /* 0x00000000003f7886 */ /* 0x000fca0000000100 */
[----:B------:R-:W-:-:S06]  /*5840*/  @UP0 UIADD3 UR6, UR19, UR5, URZ ;  /* 0x0000000513060290 */ /* 0x000fcc000fffe03f */
[----:B------:R-:W-:Y:S02]  /*5850*/  IMAD.U32 R24, RZ, RZ, UR6 ;  /* 0x00000006ff187e24 */ /* 0x000fe4000f8e00ff */
[----:B------:R-:W-:Y:S02]  /*5860*/  IMAD.U32 R27, RZ, RZ, UR6 ;  /* 0x00000006ff1b7e24 */ /* 0x000fe4000f8e00ff */
[----:B------:R-:W-:-:S05]  /*5870*/  @P0 IMAD.WIDE.U32 R24, R24, -0x33333333, RZ ;  /* 0xcccccccd18180825 */ /* 0x000fca00078e00ff */
[----:B------:R-:W-:-:S05]  /*5880*/  @P0 SHF.R.U32.HI R24, RZ, 0x2, R25 ;  /* 0x00000002ff180819 */ /* 0x000fca0000011619 */
[----:B------:R-:W-:-:S05]  /*5890*/  @P0 IMAD R24, R24, -0x5, R27 ;  /* 0xfffffffb18180824 */ /* 0x000fca00078e021b */
[----:B------:R-:W-:-:S05]  /*58a0*/  @P0 LEA R24, R24, UR22, 0x3 ;  /* 0x0000001618180c11 */ /* 0x000fca000f8e18ff */
[----:B------:R-:W-:-:S05]  /*58b0*/  @P0 VIADD R24, R24, 0x28 ;  /* 0x0000002818180836 */ /* 0x000fca0000000000 */
[----:B---3--:R-:W-:Y:S02]  /*58c0*/  @P0 PRMT R24, R0, 0x654, R24 ;  /* 0x0000065400180816 */ /* 0x008fe40000000018 */
[----:B------:R2:W5:Y:S01]  /*58d0*/  LDL.LU R0, [R1+0xa0] ;  /* 0x0000a00001007983 */ /* 0x0005620000300800 */
[----:B------:R-:W-:Y:S01]  /*58e0*/  UISETP.GT.U32.AND UP0, UPT, UR15, 0x1, UPT ;  /* 0x000000010f00788c */ /* 0x000fe2000bf04070 */
[----:B------:R2:W-:Y:S05]  /*58f0*/  @P0 SYNCS.ARRIVE.TRANS64.RED.A1T0 RZ, [R24+URZ], RZ ;  /* 0x000000ff18ff09a7 */ /* 0x0005ea000810043f */
[----:B------:R-:W-:-:S13]  /*5900*/  PLOP3.LUT P0, PT, PT, PT, UP0, 0x80, 0x0 ;  /* 0x000000000000781c */ /* 0x000fda0003f0f008 */
[----:B--2---:R-:W-:Y:S05]  /*5910*/  @P0 BRA `(.L_x_36) ;  /* 0x0000000000040947 */ /* 0x004fea0003800000 */
[----:B------:R-:W-:Y:S01]  /*5920*/  BPT.TRAP 0x1 ;  /* 0x000000040000795c */ /* 0x000fe20000300000 */
.L_x_36:
[----:B-----5:R2:W-:Y:S01]  /*5930*/  STL [R1+0xa0], R0 ;  /* 0x0000a00001007387 */ /* 0x0205e20000100800 */
[----:B------:R-:W-:Y:S01]  /*5940*/  IMAD.U32 R24, RZ, RZ, UR27 ;  /* 0x0000001bff187e24 */ /* 0x000fe2000f8e00ff */
[----:B------:R-:W-:Y:S01]  /*5950*/  UIADD3 UR5, UR29, UR5, URZ ;  /* 0x000000051d057290 */ /* 0x000fe2000fffe03f */
[----:B------:R-:W3:Y:S01]  /*5960*/  LDC R35, c[0x0][0x288] ;  /* 0x0000a200ff237b82 */ /* 0x000ee20000000800 */
[----:B--2---:R-:W2:Y:S02]  /*5970*/  LDL R0, [R1+0x8c] ;  /* 0x00008c0001007983 */ /* 0x004ea40000100800 */
[----:B------:R-:W-:Y:S01]  /*5980*/  SHF.L.U32 R24, R24, 0x1f, RZ ;  /* 0x0000001f18187819 */ /* 0x000fe200000006ff */
[----:B------:R-:W-:Y:S02]  /*5990*/  UISETP.GT.U32.AND UP0, UPT, UR5, 0x4, UPT ;  /* 0x000000040500788c */ /* 0x000fe4000bf04070 */
[----:B------:R-:W-:Y:S01]  /*59a0*/  UISETP.GE.U32.AND UP1, UPT, UR29, 0x5, UPT ;  /* 0x000000051d00788c */ /* 0x000fe2000bf26070 */
[----:B------:R-:W4:Y:S01]  /*59b0*/  SYNCS.PHASECHK.TRANS64.TRYWAIT P0, [UR18+0x8], R24 ;  /* 0x00000818ff0075a7 */ /* 0x000f220008000152 */
[----:B------:R-:W-:-:S02]  /*59c0*/  UISETP.LT.U32.AND UP0, UPT, UR29, 0x5, UP0 ;  /* 0x000000051d00788c */ /* 0x000fc40008701070 */
[----:B------:R-:W-:Y:S02]  /*59d0*/  UIMAD.WIDE.U32 UR6, UR5, -0x33333333, URZ ;  /* 0xcccccccd050678a5 */ /* 0x000fe4000f8e003f */
[----:B------:R-:W-:Y:S02]  /*59e0*/  USEL UR8, URZ, 0x1, !UP0 ;  /* 0x000000013f087887 */ /* 0x000fe4000c000000 */
[----:B------:R-:W-:Y:S01]  /*59f0*/  USHF.R.U32.HI UR6, URZ, 0x2, UR7 ;  /* 0x000000023f067899 */ /* 0x000fe20008011607 */
[----:B--2---:R-:W-:Y:S02]  /*5a00*/  IMAD.SHL.U32 R32, R0, 0x2, RZ ;  /* 0x0000000200207824 */ /* 0x004fe400078e00ff */
[----:B------:R2:W5:Y:S01]  /*5a10*/  LDL.LU R0, [R1+0xa0] ;  /* 0x0000a00001007983 */ /* 0x0005620000300800 */
[----:B------:R-:W-:Y:S02]  /*5a20*/  ULOP3.LUT UR4, UR4, UR8, URZ, 0x3c, !UPT ;  /* 0x0000000804047292 */ /* 0x000fe4000f8e3c3f */
[----:B------:R-:W-:Y:S01]  /*5a30*/  UIMAD UR5, UR6, -0x5, UR5 ;  /* 0xfffffffb060578a4 */ /* 0x000fe2000f8e0205 */
[----:B------:R-:W-:Y:S01]  /*5a40*/  SHF.R.S32.HI R33, RZ, 0x1f, R32 ;  /* 0x0000001fff217819 */ /* 0x000fe20000011420 */
[----:B------:R-:W-:Y:S01]  /*5a50*/  @UP1 ULOP3.LUT UR4, UR4, 0x1, UR6, 0x78, !UPT ;  /* 0x0000000104041892 */ /* 0x000fe2000f8e7806 */
[----:B---34-:R-:W-:Y:S11]  /*5a60*/  @!P0 BRA `(.L_x_38) ;  /* 0x000000a800c08947 */ /* 0x018ff60003800000 */
.L_x_325:
[----:B------:R4:W-:Y:S01]  /*5a70*/  STL [R1+0xa8], R3 ;  /* 0x0000a80301007387 */ /* 0x0009e20000100800 */
[----:B------:R-:W-:Y:S01]  /*5a80*/  ULDC.64 UR6, c[0x0][0x5d0] ;  /* 0x0001740000067ab9 */ /* 0x000fe20000000a00 */
[----:B------:R-:W-:Y:S02]  /*5a90*/  ULDC UR8, c[0x0][0x284] ;  /* 0x0000a10000087ab9 */ /* 0x000fe40000000800 */
[----:B----4-:R-:W4:Y:S04]  /*5aa0*/  LDL.LU R3, [R1+0x88] ;  /* 0x0000880001037983 */ /* 0x010f280000300800 */
[----:B------:R0:W-:Y:S04]  /*5ab0*/  STL [R1+0xa4], R2 ;  /* 0x0000a40201007387 */ /* 0x0001e80000100800 */
[----:B0-----:R-:W2:Y:S04]  /*5ac0*/  LDL R2, [R1+0x84] ;  /* 0x0000840001027983 */ /* 0x001ea80000100800 */
[----:B-----5:R0:W-:Y:S04]  /*5ad0*/  STL [R1+0xa0], R0 ;  /* 0x0000a00001007387 */ /* 0x0201e80000100800 */
[----:B0-----:R-:W3:Y:S01]  /*5ae0*/  LDL R0, [R1+0x74] ;  /* 0x0000740001007983 */ /* 0x001ee20000100800 */
[----:B----4-:R-:W-:-:S03]  /*5af0*/  IMAD.SHL.U32 R37, R3, 0x100, RZ ;  /* 0x0000010003257824 */ /* 0x010fc600078e00ff */
[----:B------:R0:W5:Y:S01]  /*5b00*/  LDL.LU R3, [R1+0xa8] ;  /* 0x0000a80001037983 */ /* 0x0001620000300800 */
[----:B--2---:R-:W-:-:S03]  /*5b10*/  IMAD.SHL.U32 R34, R2, 0x40, RZ ;  /* 0x0000004002227824 */ /* 0x004fc600078e00ff */
[----:B------:R0:W5:Y:S01]  /*5b20*/  LDL.LU R2, [R1+0xa4] ;  /* 0x0000a40001027983 */ /* 0x0001620000300800 */
[----:B---3--:R-:W-:Y:S01]  /*5b30*/  SHF.R.S32.HI R38, RZ, 0x1f, R0 ;  /* 0x0000001fff267819 */ /* 0x008fe20000011400 */
[----:B------:R-:W-:-:S04]  /*5b40*/  IMAD.WIDE.U32 R24, R0, UR6, R32 ;  /* 0x0000000600187c25 */ /* 0x000fc8000f8e0020 */
[----:B------:R-:W-:-:S04]  /*5b50*/  IMAD R26, R38, UR6, RZ ;  /* 0x00000006261a7c24 */ /* 0x000fc8000f8e02ff */
[----:B------:R-:W-:Y:S02]  /*5b60*/  IMAD R27, R0, UR7, R26 ;  /* 0x00000007001b7c24 */ /* 0x000fe4000f8e021a */
[----:B------:R0:W5:Y:S01]  /*5b70*/  LDL.LU R0, [R1+0xa0] ;  /* 0x0000a00001007983 */ /* 0x0001620000300800 */
[----:B------:R-:W-:-:S04]  /*5b80*/  ISETP.GE.AND P0, PT, R34, UR8, PT ;  /* 0x0000000822007c0c */ /* 0x000fc8000bf06270 */
[C---:B------:R-:W-:Y:S02]  /*5b90*/  ISETP.GE.OR P0, PT, R37.reuse, R35, P0 ;  /* 0x000000232500720c */ /* 0x040fe40000706670 */
[----:B------:R-:W-:Y:S02]  /*5ba0*/  SHF.R.S32.HI R36, RZ, 0x1f, R37 ;  /* 0x0000001fff247819 */ /* 0x000fe40000011425 */
[----:B------:R-:W-:-:S04]  /*5bb0*/  IADD3 R24, P1, R37, R24, RZ ;  /* 0x0000001825187210 */ /* 0x000fc80007f3e0ff */
[----:B------:R-:W-:-:S05]  /*5bc0*/  IADD3.X R25, R36, R25, R27, P1, !PT ;  /* 0x0000001924197210 */ /* 0x000fca0000ffe41b */
[----:B0-----:R-:W-:Y:S05]  /*5bd0*/  @P0 BRA `(.L_x_39) ;  /* 0x0000008c00d40947 */ /* 0x001fea0003800000 */
[----:B------:R0:W-:Y:S01]  /*5be0*/  STL.64 [R1+0xb0], R4 ;  /* 0x0000b00401007387 */ /* 0x0001e20000100a00 */
[----:B------:R-:W2:Y:S01]  /*5bf0*/  LDC.64 R28, c[0x0][0x5c8] ;  /* 0x00017200ff1c7b82 */ /* 0x000ea20000000a00 */
[----:B------:R-:W-:Y:S02]  /*5c00*/  ULDC.64 UR6, c[0x0][0x5c0] ;  /* 0x0001700000067ab9 */ /* 0x000fe40000000a00 */
[----:B0-----:R-:W3:Y:S04]  /*5c10*/  LDL.64 R4, [R1+0x90] ;  /* 0x0000900001047983 */ /* 0x001ee80000100a00 */
[----:B-----5:R0:W-:Y:S04]  /*5c20*/  STL [R1+0xa8], R3 ;  /* 0x0000a80301007387 */ /* 0x0201e80000100800 */
[----:B0-----:R-:W3:Y:S04]  /*5c30*/  LDL.LU R3, [R1+0x84] ;  /* 0x0000840001037983 */ /* 0x001ee80000300800 */
[----:B------:R0:W-:Y:S04]  /*5c40*/  STL [R1+0xa4], R2 ;  /* 0x0000a40201007387 */ /* 0x0001e80000100800 */
[----:B0-----:R-:W4:Y:S04]  /*5c50*/  LDL R2, [R1+0x8c] ;  /* 0x00008c0001027983 */ /* 0x001f280000100800 */
[----:B------:R0:W-:Y:S04]  /*5c60*/  STL [R1+0xa0], R0 ;  /* 0x0000a00001007387 */ /* 0x0001e80000100800 */
[----:B0-----:R-:W4:Y:S01]  /*5c70*/  LDL R0, [R1+0x98] ;  /* 0x0000980001007983 */ /* 0x001f220000100800 */
[----:B---3--:R-:W-:-:S03]  /*5c80*/  IMAD.WIDE R30, R3, 0x40, R4 ;  /* 0x00000040031e7825 */ /* 0x008fc600078e0204 */
[----:B------:R0:W5:Y:S01]  /*5c90*/  LDL.LU.64 R4, [R1+0xb0] ;  /* 0x0000b00001047983 */ /* 0x0001620000300a00 */
[-C--:B--2---:R-:W-:Y:S02]  /*5ca0*/  IMAD R26, R31, R28.reuse, RZ ;  /* 0x0000001c1f1a7224 */ /* 0x084fe400078e02ff */
[C---:B------:R-:W-:Y:S01]  /*5cb0*/  IMAD.WIDE.U32 R24, R30.reuse, R28, R24 ;  /* 0x0000001c1e187225 */ /* 0x040fe200078e0018 */
[----:B------:R0:W5:Y:S03]  /*5cc0*/  LDL.LU R3, [R1+0xa8] ;  /* 0x0000a80001037983 */ /* 0x0001660000300800 */
[----:B------:R-:W-:Y:S01]  /*5cd0*/  IMAD R27, R30, R29, R26 ;  /* 0x0000001d1e1b7224 */ /* 0x000fe200078e021a */
[----:B------:R-:W-:Y:S02]  /*5ce0*/  LEA R26, P0, R28, R24, 0x3 ;  /* 0x000000181c1a7211 */ /* 0x000fe400078018ff */
[----:B------:R-:W-:Y:S01]  /*5cf0*/  IADD3 R24, P1, R24, UR6, RZ ;  /* 0x0000000618187c10 */ /* 0x000fe2000ff3e0ff */
[----:B------:R-:W-:Y:S01]  /*5d00*/  IMAD.IADD R27, R25, 0x1, R27 ;  /* 0x00000001191b7824 */ /* 0x000fe200078e021b */
[----:B------:R-:W-:-:S04]  /*5d10*/  IADD3 R26, P3, R26, UR6, RZ ;  /* 0x000000061a1a7c10 */ /* 0x000fc8000ff7e0ff */
[----:B------:R-:W-:Y:S01]  /*5d20*/  LEA.HI.X R29, R28, R27, R29, 0x3, P0 ;  /* 0x0000001b1c1d7211 */ /* 0x000fe200000f1c1d */
[----:B----4-:R-:W-:Y:S01]  /*5d30*/  IMAD R28, R2, -0x2, R35 ;  /* 0xfffffffe021c7824 */ /* 0x010fe200078e0223 */
[----:B------:R-:W-:Y:S01]  /*5d40*/  FSETP.NEU.AND P0, PT, RZ, UR31, PT ;  /* 0x0000001fff007c0b */ /* 0x000fe2000bf0d000 */
[----:B------:R0:W5:Y:S01]  /*5d50*/  LDL.LU R2, [R1+0xa4] ;  /* 0x0000a40001027983 */ /* 0x0001620000300800 */
[----:B------:R-:W-:Y:S01]  /*5d60*/  IADD3.X R25, R27, UR7, RZ, P1, !PT ;  /* 0x000000071b197c10 */ /* 0x000fe20008ffe4ff */
[----:B------:R-:W-:Y:S01]  /*5d70*/  BSSY B0, `(.L_x_39) ;  /* 0x00008db000007945 */ /* 0x000fe20003800000 */
[----:B------:R-:W-:Y:S01]  /*5d80*/  IADD3.X R27, R29, UR7, RZ, P3, !PT ;  /* 0x000000071d1b7c10 */ /* 0x000fe20009ffe4ff */
[----:B------:R-:W-:Y:S02]  /*5d90*/  IMAD.IADD R39, R0, 0x1, -R34 ;  /* 0x0000000100277824 */ /* 0x000fe400078e0a22 */
[----:B------:R0:W5:Y:S01]  /*5da0*/  LDL.LU R0, [R1+0xa0] ;  /* 0x0000a00001007983 */ /* 0x0001620000300800 */
[----:B------:R-:W-:-:S05]  /*5db0*/  IMAD.IADD R34, R28, 0x1, -R37 ;  /* 0x000000011c227824 */ /* 0x000fca00078e0a25 */
[----:B------:R-:W-:Y:S05]  /*5dc0*/  @!P0 BRA `(.L_x_40) ;  /* 0x0000006800dc8947 */ /* 0x000fea0003800000 */
[----:B-----5:R2:W-:Y:S01]  /*5dd0*/  STL [R1+0xa0], R0 ;  /* 0x0000a00001007387 */ /* 0x0205e20000100800 */
[----:B------:R-:W-:Y:S01]  /*5de0*/  ULDC.64 UR6, c[0x0][0x5b8] ;  /* 0x00016e0000067ab9 */ /* 0x000fe20000000a00 */
[----:B------:R-:W-:Y:S02]  /*5df0*/  ULDC.64 UR8, c[0x0][0x5a8] ;  /* 0x00016a0000087ab9 */ /* 0x000fe40000000a00 */
[----:B--2---:R-:W2:Y:S01]  /*5e00*/  LDL.LU R0, [R1+0x74] ;  /* 0x0000740001007983 */ /* 0x004ea20000300800 */
[----:B------:R-:W-:Y:S01]  /*5e10*/  IMAD R28, R38, UR6, RZ ;  /* 0x00000006261c7c24 */ /* 0x000fe2000f8e02ff */
[----:B------:R-:W-:Y:S01]  /*5e20*/  BSSY B1, `(.L_x_41) ;  /* 0x0000011000017945 */ /* 0x000fe20003800000 */
[----:B--2---:R-:W-:-:S04]  /*5e30*/  IMAD.WIDE.U32 R32, R0, UR6, R32 ;  /* 0x0000000600207c25 */ /* 0x004fc8000f8e0020 */
[----:B------:R-:W-:Y:S01]  /*5e40*/  IMAD R29, R0, UR7, R28 ;  /* 0x00000007001d7c24 */ /* 0x000fe2000f8e021c */
[----:B------:R-:W-:Y:S01]  /*5e50*/  IADD3 R32, P0, R37, R32, RZ ;  /* 0x0000002025207210 */ /* 0x000fe20007f1e0ff */
[----:B------:R2:W5:Y:S01]  /*5e60*/  LDL.LU R0, [R1+0xa0] ;  /* 0x0000a00001007983 */ /* 0x0005620000300800 */
[----:B------:R-:W-:Y:S02]  /*5e70*/  ULDC.64 UR6, c[0x0][0x5b0] ;  /* 0x00016c0000067ab9 */ /* 0x000fe40000000a00 */
[----:B------:R-:W-:Y:S01]  /*5e80*/  IADD3.X R33, R36, R33, R29, P0, !PT ;  /* 0x0000002124217210 */ /* 0x000fe200007fe41d */
[----:B------:R-:W-:Y:S01]  /*5e90*/  IMAD R35, R31, UR6, RZ ;  /* 0x000000061f237c24 */ /* 0x000fe2000f8e02ff */
[----:B------:R-:W-:Y:S01]  /*5ea0*/  ISETP.GE.AND P0, PT, R39, 0x1, PT ;  /* 0x000000012700780c */ /* 0x000fe20003f06270 */
[----:B------:R-:W-:-:S03]  /*5eb0*/  IMAD.WIDE.U32 R28, R30, UR6, R32 ;  /* 0x000000061e1c7c25 */ /* 0x000fc6000f8e0020 */
[----:B------:R-:W-:Y:S01]  /*5ec0*/  ISETP.LT.OR P4, PT, R34, 0x1, !P0 ;  /* 0x000000012200780c */ /* 0x000fe20004781670 */
[----:B------:R-:W-:Y:S01]  /*5ed0*/  IMAD R35, R30, UR7, R35 ;  /* 0x000000071e237c24 */ /* 0x000fe2000f8e0223 */
[----:B------:R-:W-:-:S04]  /*5ee0*/  IADD3 R28, P1, R28, UR8, RZ ;  /* 0x000000081c1c7c10 */ /* 0x000fc8000ff3e0ff */
[--C-:B------:R-:W-:Y:S02]  /*5ef0*/  IADD3.X R29, R29, UR9, R35.reuse, P1, !PT ;  /* 0x000000091d1d7c10 */ /* 0x100fe40008ffe423 */
[----:B------:R-:W-:-:S05]  /*5f00*/  PRMT R35, RZ, 0x7610, R35 ;  /* 0x00007610ff237816 */ /* 0x000fca0000000023 */
[----:B--2---:R-:W-:Y:S05]  /*5f10*/  @P4 BRA `(.L_x_42) ;  /* 0x0000000000044947 */ /* 0x004fea0003800000 */
[----:B------:R2:W5:Y:S02]  /*5f20*/  LDG.E.U8 R35, desc[UR20][R28.64] ;  /* 0x000000141c237981 */ /* 0x000564000c1e1100 */
.L_x_42:
[----:B------:R-:W-:Y:S05]  /*5f30*/  BSYNC B1 ;  /* 0x0000000000017941 */ /* 0x000fea0003800000 */
.L_x_41:
[----:B-----5:R-:W-:Y:S01]  /*5f40*/  LOP3.LUT R35, R35, 0xff, RZ, 0xc0, !PT ;  /* 0x000000ff23237812 */ /* 0x020fe200078ec0ff */
[----:B------:R-:W-:Y:S01]  /*5f50*/  BSSY B1, `(.L_x_43) ;  /* 0x000000b000017945 */ /* 0x000fe20003800000 */
[----:B------:R-:W-:Y:S02]  /*5f60*/  ISETP.LT.OR P3, PT, R34, 0x2, !P0 ;  /* 0x000000022200780c */ /* 0x000fe40004761670 */
[----:B------:R-:W-:-:S05]  /*5f70*/  F2FP.F16.E4M3.UNPACK_B R35, R35 ;  /* 0x00000023ff23723e */ /* 0x000fca00020006ff */
[----:B------:R-:W-:-:S05]  /*5f80*/  HADD2.F32 R35, -RZ, R35.H0_H0 ;  /* 0x20000023ff237230 */ /* 0x000fca0000004100 */
[----:B------:R-:W-:-:S04]  /*5f90*/  FMUL R35, R35, UR31 ;  /* 0x0000001f23237c20 */ /* 0x000fc80008400000 */
[----:B------:R-:W-:-:S05]  /*5fa0*/  FFMA R35, R228, UR32, R35 ;  /* 0x00000020e4237c23 */ /* 0x000fca0008000023 */
[----:B------:R-:W-:Y:S02]  /*5fb0*/  F2FP.SATFINITE.E4M3.F32.PACK_AB_MERGE_C R37, RZ, R35, RZ ;  /* 0x00000023ff25723e */ /* 0x000fe400048070ff */
[----:B------:R-:W-:-:S03]  /*5fc0*/  PRMT R35, RZ, 0x7610, R35 ;  /* 0x00007610ff237816 */ /* 0x000fc60000000023 */
[----:B------:R3:W-:Y:S01]  /*5fd0*/  @!P4 STG.E.U8 desc[UR20][R24.64], R37 ;  /* 0x000000251800c986 */ /* 0x0007e2000c101114 */
[----:B------:R-:W-:Y:S05]  /*5fe0*/  @P3 BRA `(.L_x_44) ;  /* 0x0000000000043947 */ /* 0x000fea0003800000 */
[----:B------:R4:W5:Y:S02]  /*5ff0*/  LDG.E.U8 R35, desc[UR20][R28.64+0x1] ;  /* 0x000001141c237981 */ /* 0x000964000c1e1100 */
.L_x_44:
[----:B------:R-:W-:Y:S05]  /*6000*/  BSYNC B1 ;  /* 0x0000000000017941 */ /* 0x000fea0003800000 */
.L_x_43:
[----:B-----5:R-:W-:Y:S01]  /*6010*/  LOP3.LUT R35, R35, 0xff, RZ, 0xc0, !PT ;  /* 0x000000ff23237812 */ /* 0x020fe200078ec0ff */
[----:B------:R-:W-:Y:S01]  /*6020*/  BSSY B1, `(.L_x_45) ;  /* 0x0000013000017945 */ /* 0x000fe20003800000 */
[----:B---3--:R-:W-:Y:S02]  /*6030*/  IADD3 R37, P1, R30, 0x8, RZ ;  /* 0x000000081e257810 */ /* 0x008fe40007f3e0ff */
[----:B------:R-:W-:-:S03]  /*6040*/  F2FP.F16.E4M3.UNPACK_B R35, R35 ;  /* 0x00000023ff23723e */ /* 0x000fc600020006ff */
[----:B------:R-:W-:Y:S01]  /*6050*/  IMAD.X R31, RZ, RZ, R31, P1 ;  /* 0x000000ffff1f7224 */ /* 0x000fe200008e061f */
[----:B------:R-:W-:Y:S01]  /*6060*/  ISETP.GE.AND P1, PT, R39, 0x9, PT ;  /* 0x000000092700780c */ /* 0x000fe20003f26270 */
[----:B------:R-:W-:Y:S02]  /*6070*/  HADD2.F32 R35, -RZ, R35.H0_H0 ;  /* 0x20000023ff237230 */ /* 0x000fe40000004100 */
[----:B------:R-:W-:Y:S01]  /*6080*/  IMAD R36, R31, UR6, RZ ;  /* 0x000000061f247c24 */ /* 0x000fe2000f8e02ff */
[----:B------:R-:W-:Y:S01]  /*6090*/  ISETP.LT.OR P5, PT, R34, 0x1, !P1 ;  /* 0x000000012200780c */ /* 0x000fe20004fa1670 */
[----:B------:R-:W-:-:S04]  /*60a0*/  IMAD.WIDE.U32 R32, R37, UR6, R32 ;  /* 0x0000000625207c25 */ /* 0x000fc8000f8e0020 */
[----:B------:R-:W-:Y:S01]  /*60b0*/  FMUL R30, R35, UR31 ;  /* 0x0000001f231e7c20 */ /* 0x000fe20008400000 */
[----:B------:R-:W-:-:S03]  /*60c0*/  IMAD R37, R37, UR7, R36 ;  /* 0x0000000725257c24 */ /* 0x000fc6000f8e0224 */
[----:B------:R-:W-:Y:S01]  /*60d0*/  FFMA R227, R227, UR32, R30 ;  /* 0x00000020e3e37c23 */ /* 0x000fe2000800001e */
[----:B------:R-:W-:Y:S02]  /*60e0*/  IADD3 R30, P4, R32, UR8, RZ ;  /* 0x00000008201e7c10 */ /* 0x000fe4000ff9e0ff */
[----:B------:R-:W-:Y:S02]  /*60f0*/  PRMT R32, RZ, 0x7610, R32 ;  /* 0x00007610ff207816 */ /* 0x000fe40000000020 */
[----:B------:R-:W-:Y:S02]  /*6100*/  F2FP.SATFINITE.E4M3.F32.PACK_AB_MERGE_C R227, RZ, R227, RZ ;  /* 0x000000e3ffe3723e */ /* 0x000fe400048070ff */
[----:B------:R-:W-:-:S03]  /*6110*/  IADD3.X R31, R33, UR9, R37, P4, !PT ;  /* 0x00000009211f7c10 */ /* 0x000fc6000a7fe425 */
[----:B------:R3:W-:Y:S01]  /*6120*/  @!P3 STG.E.U8 desc[UR20][R24.64+0x1], R227 ;  /* 0x000001e31800b986 */ /* 0x0007e2000c101114 */
[----:B------:R-:W-:Y:S05]  /*6130*/  @P5 BRA `(.L_x_46) ;  /* 0x0000000000045947 */ /* 0x000fea0003800000 */
[----:B------:R0:W5:Y:S02]  /*6140*/  LDG.E.U8 R32, desc[UR20][R30.64] ;  /* 0x000000141e207981 */ /* 0x000164000c1e1100 */
.L_x_46:
[----:B------:R-:W-:Y:S05]  /*6150*/  BSYNC B1 ;  /* 0x0000000000017941 */ /* 0x000fea0003800000 */
.L_x_45:
[----:B-----5:R-:W-:Y:S01]  /*6160*/  LOP3.LUT R32, R32, 0xff, RZ, 0xc0, !PT ;  /* 0x000000ff20207812 */ /* 0x020fe200078ec0ff */
[----:B------:R-:W-:Y:S01]  /*6170*/  BSSY B1, `(.L_x_47) ;  /* 0x000000b000017945 */ /* 0x000fe20003800000 */
[----:B------:R-:W-:Y:S02]  /*6180*/  ISETP.LT.OR P3, PT, R34, 0x2, !P1 ;  /* 0x000000022200780c */ /* 0x000fe40004f61670 */
[----:B------:R-:W-:-:S05]  /*6190*/  F2FP.F16.E4M3.UNPACK_B R32, R32 ;  /* 0x00000020ff20723e */ /* 0x000fca00020006ff */
[----:B------:R-:W-:-:S05]  /*61a0*/  HADD2.F32 R32, -RZ, R32.H0_H0 ;  /* 0x20000020ff207230 */ /* 0x000fca0000004100 */
[----:B------:R-:W-:Y:S01]  /*61b0*/  FMUL R33, R32, UR31 ;  /* 0x0000001f20217c20 */ /* 0x000fe20008400000 */
[----:B------:R-:W-:-:S03]  /*61c0*/  PRMT R32, RZ, 0x7610, R32 ;  /* 0x00007610ff207816 */ /* 0x000fc60000000020 */
[----:B------:R-:W-:-:S05]  /*61d0*/  FFMA R33, R226, UR32, R33 ;  /* 0x00000020e2217c23 */ /* 0x000fca0008000021 */
[----:B------:R-:W-:-:S05]  /*61e0*/  F2FP.SATFINITE.E4M3.F32.PACK_AB_MERGE_C R33, RZ, R33, RZ ;  /* 0x00000021ff21723e */ /* 0x000fca00048070ff */
[----:B------:R0:W-:Y:S01]  /*61f0*/  @!P5 STG.E.U8 desc[UR20][R26.64], R33 ;  /* 0x000000211a00d986 */ /* 0x0001e2000c101114 */
[----:B------:R-:W-:Y:S05]  /*6200*/  @P3 BRA `(.L_x_48) ;  /* 0x0000000000043947 */ /* 0x000fea0003800000 */
[----:B------:R0:W5:Y:S02]  /*6210*/  LDG.E.U8 R32, desc[UR20][R30.64+0x1] ;  /* 0x000001141e207981 */ /* 0x000164000c1e1100 */
.L_x_48:
[----:B------:R-:W-:Y:S05]  /*6220*/  BSYNC B1 ;  /* 0x0000000000017941 */ /* 0x000fea0003800000 */
.L_x_47:
[----:B-----5:R-:W-:Y:S01]  /*6230*/  LOP3.LUT R32, R32, 0xff, RZ, 0xc0, !PT ;  /* 0x000000ff20207812 */ /* 0x020fe200078ec0ff */
[----:B------:R-:W-:Y:S01]  /*6240*/  BSSY B1, `(.L_x_49) ;  /* 0x000000b000017945 */ /* 0x000fe20003800000 */
[----:B------:R-:W-:Y:S02]  /*6250*/  ISETP.LT.OR P4, PT, R34, 0x9, !P0 ;  /* 0x000000092200780c */ /* 0x000fe40004781670 */
[----:B------:R-:W-:-:S05]  /*6260*/  F2FP.F16.E4M3.UNPACK_B R32, R32 ;  /* 0x00000020ff20723e */ /* 0x000fca00020006ff */
[----:B------:R-:W-:-:S05]  /*6270*/  HADD2.F32 R32, -RZ, R32.H0_H0 ;  /* 0x20000020ff207230 */ /* 0x000fca0000004100 */
[----:B------:R-:W-:-:S04]  /*6280*/  FMUL R32, R32, UR31 ;  /* 0x0000001f20207c20 */ /* 0x000fc80008400000 */
[----:B------:R-:W-:-:S05]  /*6290*/  FFMA R32, R225, UR32, R32 ;  /* 0x00000020e1207c23 */ /* 0x000fca0008000020 */
[----:B0-----:R-:W-:Y:S02]  /*62a0*/  F2FP.SATFINITE.E4M3.F32.PACK_AB_MERGE_C R33, RZ, R32, RZ ;  /* 0x00000020ff21723e */ /* 0x001fe400048070ff */
[----:B------:R-:W-:-:S03]  /*62b0*/  PRMT R32, RZ, 0x7610, R32 ;  /* 0x00007610ff207816 */ /* 0x000fc60000000020 */
[----:B------:R0:W-:Y:S01]  /*62c0*/  @!P3 STG.E.U8 desc[UR20][R26.64+0x1], R33 ;  /* 0x000001211a00b986 */ /* 0x0001e2000c101114 */
[----:B------:R-:W-:Y:S05]  /*62d0*/  @P4 BRA `(.L_x_50) ;  /* 0x0000000000044947 */ /* 0x000fea0003800000 */
[----:B------:R0:W5:Y:S02]  /*62e0*/  LDG.E.U8 R32, desc[UR20][R28.64+0x8] ;  /* 0x000008141c207981 */ /* 0x000164000c1e1100 */
.L_x_50:
[----:B------:R-:W-:Y:S05]  /*62f0*/  BSYNC B1 ;  /* 0x0000000000017941 */ /* 0x000fea0003800000 */
.L_x_49:
[----:B-----5:R-:W-:Y:S01]  /*6300*/  LOP3.LUT R32, R32, 0xff, RZ, 0xc0, !PT ;  /* 0x000000ff20207812 */ /* 0x020fe200078ec0ff */
[----:B------:R-:W-:Y:S01]  /*6310*/  BSSY B1, `(.L_x_51) ;  /* 0x000000b000017945 */ /* 0x000fe20003800000 */
[----:B------:R-:W-:Y:S02]  /*6320*/  ISETP.LT.OR P3, PT, R34, 0xa, !P0 ;  /* 0x0000000a2200780c */ /* 0x000fe40004761670 */
[----:B------:R-:W-:-:S05]  /*6330*/  F2FP.F16.E4M3.UNPACK_B R32, R32 ;  /* 0x00000020ff20723e */ /* 0x000fca00020006ff */
[----:B------:R-:W-:-:S05]  /*6340*/  HADD2.F32 R32, -RZ, R32.H0_H0 ;  /* 0x20000020ff207230 */ /* 0x000fca0000004100 */
[----:B0-----:R-:W-:Y:S01]  /*6350*/  FMUL R33, R32, UR31 ;  /* 0x0000001f20217c20 */ /* 0x001fe20008400000 */
[----:B------:R-:W-:-:S03]  /*6360*/  PRMT R32, RZ, 0x7610, R32 ;  /* 0x00007610ff207816 */ /* 0x000fc60000000020 */
[----:B------:R-:W-:-:S05]  /*6370*/  FFMA R33, R224, UR32, R33 ;  /* 0x00000020e0217c23 */ /* 0x000fca0008000021 */
[----:B------:R-:W-:-:S05]  /*6380*/  F2FP.SATFINITE.E4M3.F32.PACK_AB_MERGE_C R33, RZ, R33, RZ ;  /* 0x00000021ff21723e */ /* 0x000fca00048070ff */
[----:B------:R0:W-:Y:S01]  /*6390*/  @!P4 STG.E.U8 desc[UR20][R24.64+0x8], R33 ;  /* 0x000008211800c986 */ /* 0x0001e2000c101114 */
[----:B------:R-:W-:Y:S05]  /*63a0*/  @P3 BRA `(.L_x_52) ;  /* 0x0000000000043947 */ /* 0x000fea0003800000 */
[----:B------:R0:W5:Y:S02]  /*63b0*/  LDG.E.U8 R32, desc[UR20][R28.64+0x9] ;  /* 0x000009141c207981 */ /* 0x000164000c1e1100 */
.L_x_52:
[----:B------:R-:W-:Y:S05]  /*63c0*/  BSYNC B1 ;  /* 0x0000000000017941 */ /* 0x000fea0003800000 */
.L_x_51:
        /* <DEDUP_REMOVED lines=12> */
.L_x_54:
[----:B------:R-:W-:Y:S05]  /*6490*/  BSYNC B1 ;  /* 0x0000000000017941 */ /* 0x000fea0003800000 */
.L_x_53:
        /* <DEDUP_REMOVED lines=12> */
.L_x_56:
[----:B------:R-:W-:Y:S05]  /*6560*/  BSYNC B1 ;  /* 0x0000000000017941 */ /* 0x000fea0003800000 */
.L_x_55:
        /* <DEDUP_REMOVED lines=12> */
.L_x_58:
[----:B------:R-:W-:Y:S05]  /*6630*/  BSYNC B1 ;  /* 0x0000000000017941 */ /* 0x000fea0003800000 */
.L_x_57:
        /* <DEDUP_REMOVED lines=12> */
.L_x_60:
[----:B------:R-:W-:Y:S05]  /*6700*/  BSYNC B1 ;  /* 0x0000000000017941 */ /* 0x000fea0003800000 */
.L_x_59:
        /* <DEDUP_REMOVED lines=12> */
.L_x_62:
[----:B------:R-:W-:Y:S05]  /*67d0*/  BSYNC B1 ;  /* 0x0000000000017941 */ /* 0x000fea0003800000 */
.L_x_61:
        /* <DEDUP_REMOVED lines=12> */
.L_x_64:
[----:B------:R-:W-:Y:S05]  /*68a0*/  BSYNC B1 ;  /* 0x0000000000017941 */ /* 0x000fea0003800000 */
.L_x_63:
        /* <DEDUP_REMOVED lines=12> */
.L_x_66:
[----:B------:R-:W-:Y:S05]  /*6970*/  BSYNC B1 ;  /* 0x0000000000017941 */ /* 0x000fea0003800000 */
.L_x_65:
        /* <DEDUP_REMOVED lines=12> */
.L_x_68:
[----:B------:R-:W-:Y:S05]  /*6a40*/  BSYNC B1 ;  /* 0x0000000000017941 */ /* 0x000fea0003800000 */
.L_x_67:
        /* <DEDUP_REMOVED lines=12> */
.L_x_70:
[----:B------:R-:W-:Y:S05]  /*6b10*/  BSYNC B1 ;  /* 0x0000000000017941 */ /* 0x000fea0003800000 */
.L_x_69:
        /* <DEDUP_REMOVED lines=12> */
.L_x_72:
[----:B------:R-:W-:Y:S05]  /*6be0*/  BSYNC B1 ;  /* 0x0000000000017941 */ /* 0x000fea0003800000 */
.L_x_71:
        /* <DEDUP_REMOVED lines=12> */
.L_x_74:
[----:B------:R-:W-:Y:S05]  /*6cb0*/  BSYNC B1 ;  /* 0x0000000000017941 */ /* 0x000fea0003800000 */
.L_x_73:
        /* <DEDUP_REMOVED lines=12> */
.L_x_76:
[----:B------:R-:W-:Y:S05]  /*6d80*/  BSYNC B1 ;  /* 0x0000000000017941 */ /* 0x000fea0003800000 */
.L_x_75:
        /* <DEDUP_REMOVED lines=12> */
.L_x_78:
[----:B------:R-:W-:Y:S05]  /*6e50*/  BSYNC B1 ;  /* 0x0000000000017941 */ /* 0x000fea0003800000 */
.L_x_77:
        /* <DEDUP_REMOVED lines=12> */
.L_x_80:
[----:B------:R-:W-:Y:S05]  /*6f20*/  BSYNC B1 ;  /* 0x0000000000017941 */ /* 0x000fea0003800000 */
.L_x_79:
        /* <DEDUP_REMOVED lines=12> */
.L_x_82:
[----:B------:R-:W-:Y:S05]  /*6ff0*/  BSYNC B1 ;  /* 0x0000000000017941 */ /* 0x000fea0003800000 */
.L_x_81:
        /* <DEDUP_REMOVED lines=12> */
.L_x_84:
[----:B------:R-:W-:Y:S05]  /*70c0*/  BSYNC B1 ;  /* 0x0000000000017941 */ /* 0x000fea0003800000 */
.L_x_83:
        /* <DEDUP_REMOVED lines=12> */
.L_x_86:
[----:B------:R-:W-:Y:S05]  /*7190*/  BSYNC B1 ;  /* 0x0000000000017941 */ /* 0x000fea0003800000 */
.L_x_85:
        /* <DEDUP_REMOVED lines=12> */
.L_x_88:
[----:B------:R-:W-:Y:S05]  /*7260*/  BSYNC B1 ;  /* 0x0000000000017941 */ /* 0x000fea0003800000 */
.L_x_87:
        /* <DEDUP_REMOVED lines=12> */
.L_x_90:
[----:B------:R-:W-:Y:S05]  /*7330*/  BSYNC B1 ;  /* 0x0000000000017941 */ /* 0x000fea0003800000 */
.L_x_89:
        /* <DEDUP_REMOVED lines=12> */
.L_x_92:
[----:B------:R-:W-:Y:S05]  /*7400*/  BSYNC B1 ;  /* 0x0000000000017941 */ /* 0x000fea0003800000 */
.L_x_91:
        /* <DEDUP_REMOVED lines=12> */
.L_x_94:
[----:B------:R-:W-:Y:S05]  /*74d0*/  BSYNC B1 ;  /* 0x0000000000017941 */ /* 0x000fea0003800000 */
.L_x_93:
        /* <DEDUP_REMOVED lines=12> */
.L_x_96:
[----:B------:R-:W-:Y:S05]  /*75a0*/  BSYNC B1 ;  /* 0x0000000000017941 */ /* 0x000fea0003800000 */
.L_x_95:
        /* <DEDUP_REMOVED lines=12> */
.L_x_98:
[----:B------:R-:W-:Y:S05]  /*7670*/  BSYNC B1 ;  /* 0x0000000000017941 */ /* 0x000fea0003800000 */
.L_x_97:
        /* <DEDUP_REMOVED lines=12> */
.L_x_100:
[----:B------:R-:W-:Y:S05]  /*7740*/  BSYNC B1 ;  /* 0x0000000000017941 */ /* 0x000fea0003800000 */
.L_x_99:
        /* <DEDUP_REMOVED lines=12> */
.L_x_102:
[----:B------:R-:W-:Y:S05]  /*7810*/  BSYNC B1 ;  /* 0x0000000000017941 */ /* 0x000fea0003800000 */
.L_x_101:
        /* <DEDUP_REMOVED lines=12> */
.L_x_104:
[----:B------:R-:W-:Y:S05]  /*78e0*/  BSYNC B1 ;  /* 0x0000000000017941 */ /* 0x000fea0003800000 */
.L_x_103:
        /* <DEDUP_REMOVED lines=12> */
.L_x_106:
[----:B------:R-:W-:Y:S05]  /*79b0*/  BSYNC B1 ;  /* 0x0000000000017941 */ /* 0x000fea0003800000 */
.L_x_105:
        /* <DEDUP_REMOVED lines=12> */
.L_x_108:
[----:B------:R-:W-:Y:S05]  /*7a80*/  BSYNC B1 ;  /* 0x0000000000017941 */ /* 0x000fea0003800000 */
.L_x_107:
        /* <DEDUP_REMOVED lines=12> */
.L_x_110:
[----:B------:R-:W-:Y:S05]  /*7b50*/  BSYNC B1 ;  /* 0x0000000000017941 */ /* 0x000fea0003800000 */
.L_x_109:
        /* <DEDUP_REMOVED lines=12> */
.L_x_112:
[----:B------:R-:W-:Y:S05]  /*7c20*/  BSYNC B1 ;  /* 0x0000000000017941 */ /* 0x000fea0003800000 */
.L_x_111:
        /* <DEDUP_REMOVED lines=12> */
.L_x_114:
[----:B------:R-:W-:Y:S05]  /*7cf0*/  BSYNC B1 ;  /* 0x0000000000017941 */ /* 0x000fea0003800000 */
.L_x_113:
        /* <DEDUP_REMOVED lines=12> */
.L_x_116:
[----:B------:R-:W-:Y:S05]  /*7dc0*/  BSYNC B1 ;  /* 0x0000000000017941 */ /* 0x000fea0003800000 */
.L_x_115:
        /* <DEDUP_REMOVED lines=12> */
.L_x_118:
[----:B------:R-:W-:Y:S05]  /*7e90*/  BSYNC B1 ;  /* 0x0000000000017941 */ /* 0x000fea0003800000 */
.L_x_117:
        /* <DEDUP_REMOVED lines=12> */
.L_x_120:
[----:B------:R-:W-:Y:S05]  /*7f60*/  BSYNC B1 ;  /* 0x0000000000017941 */ /* 0x000fea0003800000 */
.L_x_119:
        /* <DEDUP_REMOVED lines=12> */
.L_x_122:
[----:B------:R-:W-:Y:S05]  /*8030*/  BSYNC B1 ;  /* 0x0000000000017941 */ /* 0x000fea0003800000 */
.L_x_121:
        /* <DEDUP_REMOVED lines=12> */
.L_x_124:
[----:B------:R-:W-:Y:S05]  /*8100*/  BSYNC B1 ;  /* 0x0000000000017941 */ /* 0x000fea0003800000 */
.L_x_123:
        /* <DEDUP_REMOVED lines=12> */
.L_x_126:
[----:B------:R-:W-:Y:S05]  /*81d0*/  BSYNC B1 ;  /* 0x0000000000017941 */ /* 0x000fea0003800000 */
.L_x_125:
        /* <DEDUP_REMOVED lines=12> */
.L_x_128:
[----:B------:R-:W-:Y:S05]  /*82a0*/  BSYNC B1 ;  /* 0x0000000000017941 */ /* 0x000fea0003800000 */
.L_x_127:
        /* <DEDUP_REMOVED lines=12> */
.L_x_130:
[----:B------:R-:W-:Y:S05]  /*8370*/  BSYNC B1 ;  /* 0x0000000000017941 */ /* 0x000fea0003800000 */
.L_x_129:
        /* <DEDUP_REMOVED lines=12> */
.L_x_132:
[----:B------:R-:W-:Y:S05]  /*8440*/  BSYNC B1 ;  /* 0x0000000000017941 */ /* 0x000fea0003800000 */
.L_x_131:
        /* <DEDUP_REMOVED lines=12> */
.L_x_134:
[----:B------:R-:W-:Y:S05]  /*8510*/  BSYNC B1 ;  /* 0x0000000000017941 */ /* 0x000fea0003800000 */
.L_x_133:
        /* <DEDUP_REMOVED lines=12> */
.L_x_136:
[----:B------:R-:W-:Y:S05]  /*85e0*/  BSYNC B1 ;  /* 0x0000000000017941 */ /* 0x000fea0003800000 */
.L_x_135:
        /* <DEDUP_REMOVED lines=12> */
.L_x_138:
[----:B------:R-:W-:Y:S05]  /*86b0*/  BSYNC B1 ;  /* 0x0000000000017941 */ /* 0x000fea0003800000 */
.L_x_137:
        /* <DEDUP_REMOVED lines=12> */
.L_x_140:
[----:B------:R-:W-:Y:S05]  /*8780*/  BSYNC B1 ;  /* 0x0000000000017941 */ /* 0x000fea0003800000 */
.L_x_139:
        /* <DEDUP_REMOVED lines=12> */
.L_x_142:
[----:B------:R-:W-:Y:S05]  /*8850*/  BSYNC B1 ;  /* 0x0000000000017941 */ /* 0x000fea0003800000 */
.L_x_141:
        /* <DEDUP_REMOVED lines=12> */
.L_x_144:
[----:B------:R-:W-:Y:S05]  /*8920*/  BSYNC B1 ;  /* 0x0000000000017941 */ /* 0x000fea0003800000 */
.L_x_143:
        /* <DEDUP_REMOVED lines=12> */
.L_x_146:
[----:B------:R-:W-:Y:S05]  /*89f0*/  BSYNC B1 ;  /* 0x0000000000017941 */ /* 0x000fea0003800000 */
.L_x_145:
        /* <DEDUP_REMOVED lines=12> */
.L_x_148:
[----:B------:R-:W-:Y:S05]  /*8ac0*/  BSYNC B1 ;  /* 0x0000000000017941 */ /* 0x000fea0003800000 */
.L_x_147:
        /* <DEDUP_REMOVED lines=12> */
.L_x_150:
[----:B------:R-:W-:Y:S05]  /*8b90*/  BSYNC B1 ;  /* 0x0000000000017941 */ /* 0x000fea0003800000 */
.L_x_149:
        /* <DEDUP_REMOVED lines=12> */
.L_x_152:
[----:B------:R-:W-:Y:S05]  /*8c60*/  BSYNC B1 ;  /* 0x0000000000017941 */ /* 0x000fea0003800000 */
.L_x_151:
        /* <DEDUP_REMOVED lines=12> */
.L_x_154:
[----:B------:R-:W-:Y:S05]  /*8d30*/  BSYNC B1 ;  /* 0x0000000000017941 */ /* 0x000fea0003800000 */
.L_x_153:
        /* <DEDUP_REMOVED lines=12> */
.L_x_156:
[----:B------:R-:W-:Y:S05]  /*8e00*/  BSYNC B1 ;  /* 0x0000000000017941 */ /* 0x000fea0003800000 */
.L_x_155:
        /* <DEDUP_REMOVED lines=12> */
.L_x_158:
[----:B------:R-:W-:Y:S05]  /*8ed0*/  BSYNC B1 ;  /* 0x0000000000017941 */ /* 0x000fea0003800000 */
.L_x_157:
        /* <DEDUP_REMOVED lines=12> */
.L_x_160:
[----:B------:R-:W-:Y:S05]  /*8fa0*/  BSYNC B1 ;  /* 0x0000000000017941 */ /* 0x000fea0003800000 */
.L_x_159:
        /* <DEDUP_REMOVED lines=12> */
.L_x_162:
[----:B------:R-:W-:Y:S05]  /*9070*/  BSYNC B1 ;  /* 0x0000000000017941 */ /* 0x000fea0003800000 */
.L_x_161:
        /* <DEDUP_REMOVED lines=12> */
.L_x_164:
[----:B------:R-:W-:Y:S05]  /*9140*/  BSYNC B1 ;  /* 0x0000000000017941 */ /* 0x000fea0003800000 */
.L_x_163:
        /* <DEDUP_REMOVED lines=12> */
.L_x_166:
[----:B------:R-:W-:Y:S05]  /*9210*/  BSYNC B1 ;  /* 0x0000000000017941 */ /* 0x000fea0003800000 */
.L_x_165:
        /* <DEDUP_REMOVED lines=12> */
.L_x_168:
[----:B------:R-:W-:Y:S05]  /*92e0*/  BSYNC B1 ;  /* 0x0000000000017941 */ /* 0x000fea0003800000 */
.L_x_167:
        /* <DEDUP_REMOVED lines=12> */
.L_x_170:
[----:B------:R-:W-:Y:S05]  /*93b0*/  BSYNC B1 ;  /* 0x0000000000017941 */ /* 0x000fea0003800000 */
.L_x_169:
        /* <DEDUP_REMOVED lines=12> */
.L_x_172:
[----:B------:R-:W-:Y:S05]  /*9480*/  BSYNC B1 ;  /* 0x0000000000017941 */ /* 0x000fea0003800000 */
.L_x_171:
        /* <DEDUP_REMOVED lines=12> */
.L_x_174:
[----:B------:R-:W-:Y:S05]  /*9550*/  BSYNC B1 ;  /* 0x0000000000017941 */ /* 0x000fea0003800000 */
.L_x_173:
        /* <DEDUP_REMOVED lines=12> */
.L_x_176:
[----:B------:R-:W-:Y:S05]  /*9620*/  BSYNC B1 ;  /* 0x0000000000017941 */ /* 0x000fea0003800000 */
.L_x_175:
        /* <DEDUP_REMOVED lines=12> */
.L_x_178:
[----:B------:R-:W-:Y:S05]  /*96f0*/  BSYNC B1 ;  /* 0x0000000000017941 */ /* 0x000fea0003800000 */
.L_x_177:
        /* <DEDUP_REMOVED lines=12> */
.L_x_180:
[----:B------:R-:W-:Y:S05]  /*97c0*/  BSYNC B1 ;  /* 0x0000000000017941 */ /* 0x000fea0003800000 */
.L_x_179:
        /* <DEDUP_REMOVED lines=12> */
.L_x_182:
[----:B------:R-:W-:Y:S05]  /*9890*/  BSYNC B1 ;  /* 0x0000000000017941 */ /* 0x000fea0003800000 */
.L_x_181:
        /* <DEDUP_REMOVED lines=12> */
.L_x_184:
[----:B------:R-:W-:Y:S05]  /*9960*/  BSYNC B1 ;  /* 0x0000000000017941 */ /* 0x000fea0003800000 */
.L_x_183:
        /* <DEDUP_REMOVED lines=12> */
.L_x_186:
[----:B------:R-:W-:Y:S05]  /*9a30*/  BSYNC B1 ;  /* 0x0000000000017941 */ /* 0x000fea0003800000 */
.L_x_185:
        /* <DEDUP_REMOVED lines=12> */
.L_x_188:
[----:B------:R-:W-:Y:S05]  /*9b00*/  BSYNC B1 ;  /* 0x0000000000017941 */ /* 0x000fea0003800000 */
.L_x_187:
        /* <DEDUP_REMOVED lines=12> */
.L_x_190:
[----:B------:R-:W-:Y:S05]  /*9bd0*/  BSYNC B1 ;  /* 0x0000000000017941 */ /* 0x000fea0003800000 */
.L_x_189:
        /* <DEDUP_REMOVED lines=12> */
.L_x_192:
[----:B------:R-:W-:Y:S05]  /*9ca0*/  BSYNC B1 ;  /* 0x0000000000017941 */ /* 0x000fea0003800000 */
.L_x_191:
        /* <DEDUP_REMOVED lines=12> */
.L_x_194:
[----:B------:R-:W-:Y:S05]  /*9d70*/  BSYNC B1 ;  /* 0x0000000000017941 */ /* 0x000fea0003800000 */
.L_x_193:
        /* <DEDUP_REMOVED lines=12> */
.L_x_196:
[----:B------:R-:W-:Y:S05]  /*9e40*/  BSYNC B1 ;  /* 0x0000000000017941 */ /* 0x000fea0003800000 */
.L_x_195:
[----:B-----5:R-:W-:Y:S01]  /*9e50*/  LOP3.LUT R32, R32, 0xff, RZ, 0xc0, !PT ;  /* 0x000000ff20207812 */ /* 0x020fe200078ec0ff */
[----:B------:R-:W-:Y:S01]  /*9e60*/  BSSY B1, `(.L_x_197) ;  /* 0x000000b000017945 */ /* 0x000fe20003800000 */
[----:B------:R-:W-:Y:S02]  /*9e70*/  ISETP.LT.OR P4, PT, R34, 0x99, !P1 ;  /* 0x000000992200780c */ /* 0x000fe40004f81670 */
[----:B------:R-:W-:-:S05]  /*9e80*/  F2FP.F16.E4M3.UNPACK_B R32, R32 ;  /* 0x00000020ff20723e */ /* 0x000fca00020006ff */
[----:B------:R-:W-:-:S05]  /*9e90*/  HADD2.F32 R32, -RZ, R32.H0_H0 ;  /* 0x20000020ff207230 */ /* 0x000fca0000004100 */
[----:B------:R-:W-:-:S04]  /*9ea0*/  FMUL R32, R32, UR31 ;  /* 0x0000001f20207c20 */ /* 0x000fc80008400000 */
[----:B------:R-:W-:Y:S01]  /*9eb0*/  FFMA R32, R23, UR32, R32 ;  /* 0x0000002017207c23 */ /* 0x000fe20008000020 */
[----:B------:R-:W-:-:S04]  /*9ec0*/  PRMT R23, RZ, 0x7610, R23 ;  /* 0x00007610ff177816 */ /* 0x000fc80000000017 */
[----:B0-----:R-:W-:-:S05]  /*9ed0*/  F2FP.SATFINITE.E4M3.F32.PACK_AB_MERGE_C R33, RZ, R32, RZ ;  /* 0x00000020ff21723e */ /* 0x001fca00048070ff */
[----:B------:R0:W-:Y:S01]  /*9ee0*/  @!P3 STG.E.U8 desc[UR20][R24.64+0x99], R33 ;  /* 0x000099211800b986 */ /* 0x0001e2000c101114 */
[----:B------:R-:W-:Y:S05]  /*9ef0*/  @P4 BRA `(.L_x_198) ;  /* 0x0000000000044947 */ /* 0x000fea0003800000 */
[----:B------:R0:W5:Y:S02]  /*9f00*/  LDG.E.U8 R23, desc[UR20][R30.64+0x98] ;  /* 0x000098141e177981 */ /* 0x000164000c1e1100 */
.L_x_198:
[----:B------:R-:W-:Y:S05]  /*9f10*/  BSYNC B1 ;  /* 0x0000000000017941 */ /* 0x000fea0003800000 */
.L_x_197:
        /* <DEDUP_REMOVED lines=8> */
[----:B------:R-:W-:-:S05]  /*9fa0*/  F2FP.SATFINITE.E4M3.F32.PACK_AB_MERGE_C R23, RZ, R23, RZ ;  /* 0x00000017ff17723e */ /* 0x000fca00048070ff */
[----:B------:R0:W-:Y:S01]  /*9fb0*/  @!P4 STG.E.U8 desc[UR20][R26.64+0x98], R23 ;  /* 0x000098171a00c986 */ /* 0x0001e2000c101114 */
[----:B------:R-:W-:Y:S05]  /*9fc0*/  @P3 BRA `(.L_x_200) ;  /* 0x0000000000043947 */ /* 0x000fea0003800000 */
[----:B------:R0:W5:Y:S02]  /*9fd0*/  LDG.E.U8 R22, desc[UR20][R30.64+0x99] ;  /* 0x000099141e167981 */ /* 0x000164000c1e1100 */
.L_x_200:
[----:B------:R-:W-:Y:S05]  /*9fe0*/  BSYNC B1 ;  /* 0x0000000000017941 */ /* 0x000fea0003800000 */
.L_x_199:
        /* <DEDUP_REMOVED lines=12> */
.L_x_202:
[----:B------:R-:W-:Y:S05]  /*a0b0*/  BSYNC B1 ;  /* 0x0000000000017941 */ /* 0x000fea0003800000 */
.L_x_201:
        /* <DEDUP_REMOVED lines=12> */
.L_x_204:
[----:B------:R-:W-:Y:S05]  /*a180*/  BSYNC B1 ;  /* 0x0000000000017941 */ /* 0x000fea0003800000 */
.L_x_203:
        /* <DEDUP_REMOVED lines=12> */
.L_x_206:
[----:B------:R-:W-:Y:S05]  /*a250*/  BSYNC B1 ;  /* 0x0000000000017941 */ /* 0x000fea0003800000 */
.L_x_205:
        /* <DEDUP_REMOVED lines=12> */
.L_x_208:
[----:B------:R-:W-:Y:S05]  /*a320*/  BSYNC B1 ;  /* 0x0000000000017941 */ /* 0x000fea0003800000 */
.L_x_207:
        /* <DEDUP_REMOVED lines=12> */
.L_x_210:
[----:B------:R-:W-:Y:S05]  /*a3f0*/  BSYNC B1 ;  /* 0x0000000000017941 */ /* 0x000fea0003800000 */
.L_x_209:
        /* <DEDUP_REMOVED lines=12> */
.L_x_212:
[----:B------:R-:W-:Y:S05]  /*a4c0*/  BSYNC B1 ;  /* 0x0000000000017941 */ /* 0x000fea0003800000 */
.L_x_211:
        /* <DEDUP_REMOVED lines=12> */
.L_x_214:
[----:B------:R-:W-:Y:S05]  /*a590*/  BSYNC B1 ;  /* 0x0000000000017941 */ /* 0x000fea0003800000 */
.L_x_213:
        /* <DEDUP_REMOVED lines=12> */
.L_x_216:
[----:B------:R-:W-:Y:S05]  /*a660*/  BSYNC B1 ;  /* 0x0000000000017941 */ /* 0x000fea0003800000 */
.L_x_215:
        /* <DEDUP_REMOVED lines=12> */
.L_x_218:
[----:B------:R-:W-:Y:S05]  /*a730*/  BSYNC B1 ;  /* 0x0000000000017941 */ /* 0x000fea0003800000 */
.L_x_217:
        /* <DEDUP_REMOVED lines=12> */
.L_x_220:
[----:B------:R-:W-:Y:S05]  /*a800*/  BSYNC B1 ;  /* 0x0000000000017941 */ /* 0x000fea0003800000 */
.L_x_219:
        /* <DEDUP_REMOVED lines=12> */
.L_x_222:
[----:B------:R-:W-:Y:S05]  /*a8d0*/  BSYNC B1 ;  /* 0x0000000000017941 */ /* 0x000fea0003800000 */
.L_x_221:
        /* <DEDUP_REMOVED lines=12> */
.L_x_224:
[----:B------:R-:W-:Y:S05]  /*a9a0*/  BSYNC B1 ;  /* 0x0000000000017941 */ /* 0x000fea0003800000 */
.L_x_223:
        /* <DEDUP_REMOVED lines=12> */
.L_x_226:
[----:B------:R-:W-:Y:S05]  /*aa70*/  BSYNC B1 ;  /* 0x0000000000017941 */ /* 0x000fea0003800000 */
.L_x_225:
        /* <DEDUP_REMOVED lines=12> */
.L_x_228:
[----:B------:R-:W-:Y:S05]  /*ab40*/  BSYNC B1 ;  /* 0x0000000000017941 */ /* 0x000fea0003800000 */
.L_x_227:
        /* <DEDUP_REMOVED lines=12> */
.L_x_230:
[----:B------:R-:W-:Y:S05]  /*ac10*/  BSYNC B1 ;  /* 0x0000000000017941 */ /* 0x000fea0003800000 */
.L_x_229:
        /* <DEDUP_REMOVED lines=12> */
.L_x_232:
[----:B------:R-:W-:Y:S05]  /*ace0*/  BSYNC B1 ;  /* 0x0000000000017941 */ /* 0x000fea0003800000 */
.L_x_231:
        /* <DEDUP_REMOVED lines=12> */
.L_x_234:
[----:B------:R-:W-:Y:S05]  /*adb0*/  BSYNC B1 ;  /* 0x0000000000017941 */ /* 0x000fea0003800000 */
.L_x_233:
        /* <DEDUP_REMOVED lines=12> */
.L_x_236:
[----:B------:R-:W-:Y:S05]  /*ae80*/  BSYNC B1 ;  /* 0x0000000000017941 */ /* 0x000fea0003800000 */
.L_x_235:
        /* <DEDUP_REMOVED lines=12> */
.L_x_238:
[----:B------:R-:W-:Y:S05]  /*af50*/  BSYNC B1 ;  /* 0x0000000000017941 */ /* 0x000fea0003800000 */
.L_x_237:
        /* <DEDUP_REMOVED lines=12> */
.L_x_240:
[----:B------:R-:W-:Y:S05]  /*b020*/  BSYNC B1 ;  /* 0x0000000000017941 */ /* 0x000fea0003800000 */
.L_x_239:
[----:B-----5:R-:W-:Y:S01]  /*b030*/  LOP3.LUT R2, R2, 0xff, RZ, 0xc0, !PT ;  /* 0x000000ff02027812 */ /* 0x020fe200078ec0ff */
[----:B------:R-:W-:Y:S01]  /*b040*/  BSSY B1, `(.L_x_241) ;  /* 0x000000b000017945 */ /* 0x000fe20003800000 */
[----:B------:R-:W-:Y:S02]  /*b050*/  ISETP.LT.OR P4, PT, R34, 0xc9, !P0 ;  /* 0x000000c92200780c */ /* 0x000fe40004781670 */
[----:B------:R-:W-:-:S05]  /*b060*/  F2FP.F16.E4M3.UNPACK_B R2, R2 ;  /* 0x00000002ff02723e */ /* 0x000fca00020006ff */
[----:B------:R-:W-:-:S05]  /*b070*/  HADD2.F32 R2, -RZ, R2.H0_H0 ;  /* 0x20000002ff027230 */ /* 0x000fca0000004100 */
[----:B0-----:R-:W-:-:S04]  /*b080*/  FMUL R3, R2, UR31 ;  /* 0x0000001f02037c20 */ /* 0x001fc80008400000 */
[----:B------:R-:W-:Y:S01]  /*b090*/  FFMA R3, R0, UR32, R3 ;  /* 0x0000002000037c23 */ /* 0x000fe20008000003 */
[----:B------:R-:W-:-:S04]  /*b0a0*/  PRMT R0, RZ, 0x7610, R0 ;  /* 0x00007610ff007816 */ /* 0x000fc80000000000 */
[----:B------:R-:W-:-:S05]  /*b0b0*/  F2FP.SATFINITE.E4M3.F32.PACK_AB_MERGE_C R3, RZ, R3, RZ ;  /* 0x00000003ff03723e */ /* 0x000fca00048070ff */
[----:B------:R0:W-:Y:S01]  /*b0c0*/  @!P3 STG.E.U8 desc[UR20][R26.64+0xc1], R3 ;  /* 0x0000c1031a00b986 */ /* 0x0001e2000c101114 */
[----:B------:R-:W-:Y:S05]  /*b0d0*/  @P4 BRA `(.L_x_242) ;  /* 0x0000000000044947 */ /* 0x000fea0003800000 */
[----:B------:R0:W5:Y:S02]  /*b0e0*/  LDG.E.U8 R0, desc[UR20][R28.64+0xc8] ;  /* 0x0000c8141c007981 */ /* 0x000164000c1e1100 */
.L_x_242:
[----:B------:R-:W-:Y:S05]  /*b0f0*/  BSYNC B1 ;  /* 0x0000000000017941 */ /* 0x000fea0003800000 */
.L_x_241:
[----:B------:R-:W2:Y:S01]  /*b100*/  LDL.LU R2, [R1] ;  /* 0x0000000001027983 */ /* 0x000ea20000300800 */
[----:B-----5:R-:W-:Y:S01]  /*b110*/  LOP3.LUT R0, R0, 0xff, RZ, 0xc0, !PT ;  /* 0x000000ff00007812 */ /* 0x020fe200078ec0ff */
[----:B------:R-:W-:Y:S01]  /*b120*/  BSSY B1, `(.L_x_243) ;  /* 0x000000b000017945 */ /* 0x000fe20003800000 */
[----:B------:R-:W-:Y:S02]  /*b130*/  ISETP.LT.OR P3, PT, R34, 0xca, !P0 ;  /* 0x000000ca2200780c */ /* 0x000fe40004761670 */
[----:B------:R-:W-:-:S05]  /*b140*/  F2FP.F16.E4M3.UNPACK_B R0, R0 ;  /* 0x00000000ff00723e */ /* 0x000fca00020006ff */
[----:B------:R-:W-:-:S05]  /*b150*/  HADD2.F32 R0, -RZ, R0.H0_H0 ;  /* 0x20000000ff007230 */ /* 0x000fca0000004100 */
[----:B------:R-:W-:-:S04]  /*b160*/  FMUL R0, R0, UR31 ;  /* 0x0000001f00007c20 */ /* 0x000fc80008400000 */
[----:B--2---:R-:W-:-:S05]  /*b170*/  FFMA R0, R2, UR32, R0 ;  /* 0x0000002002007c23 */ /* 0x004fca0008000000 */
[----:B0-----:R-:W-:Y:S02]  /*b180*/  F2FP.SATFINITE.E4M3.F32.PACK_AB_MERGE_C R3, RZ, R0, RZ ;  /* 0x00000000ff03723e */ /* 0x001fe400048070ff */
[----:B------:R-:W-:-:S03]  /*b190*/  PRMT R0, RZ, 0x7610, R0 ;  /* 0x00007610ff007816 */ /* 0x000fc60000000000 */
[----:B------:R0:W-:Y:S01]  /*b1a0*/  @!P4 STG.E.U8 desc[UR20][R24.64+0xc8], R3 ;  /* 0x0000c8031800c986 */ /* 0x0001e2000c101114 */
[----:B------:R-:W-:Y:S05]  /*b1b0*/  @P3 BRA `(.L_x_244) ;  /* 0x0000000000043947 */ /* 0x000fea0003800000 */
[----:B------:R2:W5:Y:S02]  /*b1c0*/  LDG.E.U8 R0, desc[UR20][R28.64+0xc9] ;  /* 0x0000c9141c007981 */ /* 0x000564000c1e1100 */
.L_x_244:
[----:B------:R-:W-:Y:S05]  /*b1d0*/  BSYNC B1 ;  /* 0x0000000000017941 */ /* 0x000fea0003800000 */
.L_x_243:
[----:B------:R-:W3:Y:S01]  /*b1e0*/  LDL.LU R2, [R1+0x4] ;  /* 0x0000040001027983 */ /* 0x000ee20000300800 */
[----:B-----5:R-:W-:Y:S01]  /*b1f0*/  LOP3.LUT R0, R0, 0xff, RZ, 0xc0, !PT ;  /* 0x000000ff00007812 */ /* 0x020fe200078ec0ff */
[----:B------:R-:W-:Y:S01]  /*b200*/  BSSY B1, `(.L_x_245) ;  /* 0x000000b000017945 */ /* 0x000fe20003800000 */
[----:B------:R-:W-:Y:S02]  /*b210*/  ISETP.LT.OR P4, PT, R34, 0xc9, !P1 ;  /* 0x000000c92200780c */ /* 0x000fe40004f81670 */
[----:B------:R-:W-:-:S05]  /*b220*/  F2FP.F16.E4M3.UNPACK_B R0, R0 ;  /* 0x00000000ff00723e */ /* 0x000fca00020006ff */
[----:B------:R-:W-:-:S05]  /*b230*/  HADD2.F32 R0, -RZ, R0.H0_H0 ;  /* 0x20000000ff007230 */ /* 0x000fca0000004100 */
[----:B------:R-:W-:-:S04]  /*b240*/  FMUL R0, R0, UR31 ;  /* 0x0000001f00007c20 */ /* 0x000fc80008400000 */
[----:B---3--:R-:W-:-:S05]  /*b250*/  FFMA R0, R2, UR32, R0 ;  /* 0x0000002002007c23 */ /* 0x008fca0008000000 */
[----:B0-----:R-:W-:Y:S02]  /*b260*/  F2FP.SATFINITE.E4M3.F32.PACK_AB_MERGE_C R3, RZ, R0, RZ ;  /* 0x00000000ff03723e */ /* 0x001fe400048070ff */
[----:B------:R-:W-:-:S03]  /*b270*/  PRMT R0, RZ, 0x7610, R0 ;  /* 0x00007610ff007816 */ /* 0x000fc60000000000 */
[----:B------:R0:W-:Y:S01]  /*b280*/  @!P3 STG.E.U8 desc[UR20][R24.64+0xc9], R3 ;  /* 0x0000c9031800b986 */ /* 0x0001e2000c101114 */
[----:B------:R-:W-:Y:S05]  /*b290*/  @P4 BRA `(.L_x_246) ;  /* 0x0000000000044947 */ /* 0x000fea0003800000 */
[----:B------:R3:W5:Y:S02]  /*b2a0*/  LDG.E.U8 R0, desc[UR20][R30.64+0xc8] ;  /* 0x0000c8141e007981 */ /* 0x000764000c1e1100 */
.L_x_246:
[----:B------:R-:W-:Y:S05]  /*b2b0*/  BSYNC B1 ;  /* 0x0000000000017941 */ /* 0x000fea0003800000 */
.L_x_245:
[----:B------:R-:W2:Y:S01]  /*b2c0*/  LDL.LU R2, [R1+0x8] ;  /* 0x0000080001027983 */ /* 0x000ea20000300800 */
        /* <DEDUP_REMOVED lines=12> */
.L_x_248:
[----:B------:R-:W-:Y:S05]  /*b390*/  BSYNC B1 ;  /* 0x0000000000017941 */ /* 0x000fea0003800000 */
.L_x_247:
        /* <DEDUP_REMOVED lines=13> */
.L_x_250:
[----:B------:R-:W-:Y:S05]  /*b470*/  BSYNC B1 ;  /* 0x0000000000017941 */ /* 0x000fea0003800000 */
.L_x_249:
        /* <DEDUP_REMOVED lines=13> */
.L_x_252:
[----:B------:R-:W-:Y:S05]  /*b550*/  BSYNC B1 ;  /* 0x0000000000017941 */ /* 0x000fea0003800000 */
.L_x_251:
        /* <DEDUP_REMOVED lines=13> */
.L_x_254:
[----:B------:R-:W-:Y:S05]  /*b630*/  BSYNC B1 ;  /* 0x0000000000017941 */ /* 0x000fea0003800000 */
.L_x_253:
        /* <DEDUP_REMOVED lines=13> */
.L_x_256:
[----:B------:R-:W-:Y:S05]  /*b710*/  BSYNC B1 ;  /* 0x0000000000017941 */ /* 0x000fea0003800000 */
.L_x_255:
        /* <DEDUP_REMOVED lines=13> */
.L_x_258:
[----:B------:R-:W-:Y:S05]  /*b7f0*/  BSYNC B1 ;  /* 0x0000000000017941 */ /* 0x000fea0003800000 */
.L_x_257:
        /* <DEDUP_REMOVED lines=13> */
.L_x_260:
[----:B------:R-:W-:Y:S05]  /*b8d0*/  BSYNC B1 ;  /* 0x0000000000017941 */ /* 0x000fea0003800000 */
.L_x_259:
        /* <DEDUP_REMOVED lines=13> */
.L_x_262:
[----:B------:R-:W-:Y:S05]  /*b9b0*/  BSYNC B1 ;  /* 0x0000000000017941 */ /* 0x000fea0003800000 */
.L_x_261:
        /* <DEDUP_REMOVED lines=13> */
.L_x_264:
[----:B------:R-:W-:Y:S05]  /*ba90*/  BSYNC B1 ;  /* 0x0000000000017941 */ /* 0x000fea0003800000 */
.L_x_263:
        /* <DEDUP_REMOVED lines=13> */
.L_x_266:
[----:B------:R-:W-:Y:S05]  /*bb70*/  BSYNC B1 ;  /* 0x0000000000017941 */ /* 0x000fea0003800000 */
.L_x_265:
        /* <DEDUP_REMOVED lines=13> */
.L_x_268:
[----:B------:R-:W-:Y:S05]  /*bc50*/  BSYNC B1 ;  /* 0x0000000000017941 */ /* 0x000fea0003800000 */
.L_x_267:
        /* <DEDUP_REMOVED lines=13> */
.L_x_270:
[----:B------:R-:W-:Y:S05]  /*bd30*/  BSYNC B1 ;  /* 0x0000000000017941 */ /* 0x000fea0003800000 */
.L_x_269:
        /* <DEDUP_REMOVED lines=13> */
.L_x_272:
[----:B------:R-:W-:Y:S05]  /*be10*/  BSYNC B1 ;  /* 0x0000000000017941 */ /* 0x000fea0003800000 */
.L_x_271:
        /* <DEDUP_REMOVED lines=13> */
.L_x_274:
[----:B------:R-:W-:Y:S05]  /*bef0*/  BSYNC B1 ;  /* 0x0000000000017941 */ /* 0x000fea0003800000 */
.L_x_273:
        /* <DEDUP_REMOVED lines=13> */
.L_x_276:
[----:B------:R-:W-:Y:S05]  /*bfd0*/  BSYNC B1 ;  /* 0x0000000000017941 */ /* 0x000fea0003800000 */
.L_x_275:
        /* <DEDUP_REMOVED lines=13> */
.L_x_278:
[----:B------:R-:W-:Y:S05]  /*c0b0*/  BSYNC B1 ;  /* 0x0000000000017941 */ /* 0x000fea0003800000 */
.L_x_277:
        /* <DEDUP_REMOVED lines=13> */
.L_x_280:
[----:B------:R-:W-:Y:S05]  /*c190*/  BSYNC B1 ;  /* 0x0000000000017941 */ /* 0x000fea0003800000 */
.L_x_279:
        /* <DEDUP_REMOVED lines=13> */
.L_x_282:
[----:B------:R-:W-:Y:S05]  /*c270*/  BSYNC B1 ;  /* 0x0000000000017941 */ /* 0x000fea0003800000 */
.L_x_281:
        /* <DEDUP_REMOVED lines=13> */
.L_x_284:
[----:B------:R-:W-:Y:S05]  /*c350*/  BSYNC B1 ;  /* 0x0000000000017941 */ /* 0x000fea0003800000 */
.L_x_283:
        /* <DEDUP_REMOVED lines=13> */
.L_x_286:
[----:B------:R-:W-:Y:S05]  /*c430*/  BSYNC B1 ;  /* 0x0000000000017941 */ /* 0x000fea0003800000 */
.L_x_285:
        /* <DEDUP_REMOVED lines=13> */
.L_x_288:
[----:B------:R-:W-:Y:S05]  /*c510*/  BSYNC B1 ;  /* 0x0000000000017941 */ /* 0x000fea0003800000 */
.L_x_287:
        /* <DEDUP_REMOVED lines=13> */
.L_x_290:
[----:B------:R-:W-:Y:S05]  /*c5f0*/  BSYNC B1 ;  /* 0x0000000000017941 */ /* 0x000fea0003800000 */
.L_x_289:
        /* <DEDUP_REMOVED lines=13> */
.L_x_292:
[----:B------:R-:W-:Y:S05]  /*c6d0*/  BSYNC B1 ;  /* 0x0000000000017941 */ /* 0x000fea0003800000 */
.L_x_291:
        /* <DEDUP_REMOVED lines=13> */
.L_x_294:
[----:B------:R-:W-:Y:S05]  /*c7b0*/  BSYNC B1 ;  /* 0x0000000000017941 */ /* 0x000fea0003800000 */
.L_x_293:
        /* <DEDUP_REMOVED lines=13> */
.L_x_296:
[----:B------:R-:W-:Y:S05]  /*c890*/  BSYNC B1 ;  /* 0x0000000000017941 */ /* 0x000fea0003800000 */
.L_x_295:
[----:B------:R-:W-:Y:S05]  /*c8a0*/  @P1 BRA `(.L_x_297) ;  /* 0x00000020009c1947 */ /* 0x000fea0003800000 */
[----:B------:R-:W2:Y:S01]  /*c8b0*/  LDL.LU R2, [R1+0x6c] ;  /* 0x00006c0001027983 */ /* 0x000ea20000300800 */
[----:B-----5:R-:W-:-:S04]  /*c8c0*/  LOP3.LUT R0, R0, 0xff, RZ, 0xc0, !PT ;  /* 0x000000ff00007812 */ /* 0x020fc800078ec0ff */
[----:B------:R-:W-:-:S05]  /*c8d0*/  F2FP.F16.E4M3.UNPACK_B R0, R0 ;  /* 0x00000000ff00723e */ /* 0x000fca00020006ff */
[----:B------:R-:W-:-:S05]  /*c8e0*/  HADD2.F32 R0, -RZ, R0.H0_H0 ;  /* 0x20000000ff007230 */ /* 0x000fca0000004100 */
[----:B------:R-:W-:-:S04]  /*c8f0*/  FMUL R0, R0, UR31 ;  /* 0x0000001f00007c20 */ /* 0x000fc80008400000 */
[----:B--2---:R-:W-:-:S05]  /*c900*/  FFMA R0, R2, UR32, R0 ;  /* 0x0000002002007c23 */ /* 0x004fca0008000000 */
[----:B0-----:R-:W-:-:S05]  /*c910*/  F2FP.SATFINITE.E4M3.F32.PACK_AB_MERGE_C R3, RZ, R0, RZ ;  /* 0x00000000ff03723e */ /* 0x001fca00048070ff */
[----:B------:R0:W-:Y:S01]  /*c920*/  STG.E.U8 desc[UR20][R26.64+0xf9], R3 ;  /* 0x0000f9031a007986 */ /* 0x0001e2000c101114 */
[----:B------:R-:W-:Y:S05]  /*c930*/  BRA `(.L_x_297) ;  /* 0x0000002000787947 */ /* 0x000fea0003800000 */
.L_x_40:
[----:B------:R-:W-:Y:S01]  /*c940*/  ISETP.GE.AND P1, PT, R39, 0x1, PT ;  /* 0x000000012700780c */ /* 0x000fe20003f26270 */
[----:B------:R-:W-:Y:S01]  /*c950*/  FMUL R228, R228, UR32 ;  /* 0x00000020e4e47c20 */ /* 0x000fe20008400000 */
[----:B------:R-:W-:Y:S01]  /*c960*/  FMUL R227, R227, UR32 ;  /* 0x00000020e3e37c20 */ /* 0x000fe20008400000 */
[----:B------:R-:W-:Y:S01]  /*c970*/  ISETP.GE.AND P0, PT, R39, 0x9, PT ;  /* 0x000000092700780c */ /* 0x000fe20003f06270 */
[----:B------:R-:W-:Y:S01]  /*c980*/  FMUL R226, R226, UR32 ;  /* 0x00000020e2e27c20 */ /* 0x000fe20008400000 */
[C---:B------:R-:W-:Y:S02]  /*c990*/  ISETP.LT.OR P4, PT, R34.reuse, 0x1, !P1 ;  /* 0x000000012200780c */ /* 0x040fe40004f81670 */
[----:B------:R-:W-:Y:S02]  /*c9a0*/  ISETP.LT.OR P5, PT, R34, 0x2, !P1 ;  /* 0x000000022200780c */ /* 0x000fe40004fa1670 */
[----:B------:R-:W-:Y:S02]  /*c9b0*/  F2FP.SATFINITE.E4M3.F32.PACK_AB_MERGE_C R29, RZ, R228, RZ ;  /* 0x000000e4ff1d723e */ /* 0x000fe400048070ff */
[----:B------:R-:W-:-:S02]  /*c9c0*/  F2FP.SATFINITE.E4M3.F32.PACK_AB_MERGE_C R227, RZ, R227, RZ ;  /* 0x000000e3ffe3723e */ /* 0x000fc400048070ff */
[----:B------:R-:W-:Y:S01]  /*c9d0*/  ISETP.LT.OR P3, PT, R34, 0x1, !P0 ;  /* 0x000000012200780c */ /* 0x000fe20004761670 */
[----:B------:R-:W-:-:S04]  /*c9e0*/  FMUL R225, R225, UR32 ;  /* 0x00000020e1e17c20 */ /* 0x000fc80008400000 */
[----:B------:R2:W-:Y:S01]  /*c9f0*/  @!P4 STG.E.U8 desc[UR20][R24.64], R29 ;  /* 0x0000001d1800c986 */ /* 0x0005e2000c101114 */
[----:B------:R-:W-:-:S03]  /*ca00*/  ISETP.LT.OR P4, PT, R34, 0x2, !P0 ;  /* 0x000000022200780c */ /* 0x000fc60004781670 */
[----:B------:R3:W-:Y:S01]  /*ca10*/  @!P5 STG.E.U8 desc[UR20][R24.64+0x1], R227 ;  /* 0x000001e31800d986 */ /* 0x0007e2000c101114 */
[----:B------:R-:W-:Y:S01]  /*ca20*/  ISETP.LT.OR P5, PT, R34, 0x9, !P1 ;  /* 0x000000092200780c */ /* 0x000fe20004fa1670 */
[----:B------:R-:W-:Y:S01]  /*ca30*/  FMUL R224, R224, UR32 ;  /* 0x00000020e0e07c20 */ /* 0x000fe20008400000 */
[----:B------:R-:W-:Y:S01]  /*ca40*/  ISETP.LT.OR P6, PT, R34, 0xa, !P1 ;  /* 0x0000000a2200780c */ /* 0x000fe20004fc1670 */
[----:B------:R-:W-:Y:S01]  /*ca50*/  FMUL R223, R223, UR32 ;  /* 0x00000020dfdf7c20 */ /* 0x000fe20008400000 */
[----:B------:R-:W-:Y:S02]  /*ca60*/  F2FP.SATFINITE.E4M3.F32.PACK_AB_MERGE_C R31, RZ, R226, RZ ;  /* 0x000000e2ff1f723e */ /* 0x000fe400048070ff */
[----:B------:R-:W-:Y:S02]  /*ca70*/  F2FP.SATFINITE.E4M3.F32.PACK_AB_MERGE_C R225, RZ, R225, RZ ;  /* 0x000000e1ffe1723e */ /* 0x000fe400048070ff */
[----:B--2---:R-:W-:Y:S01]  /*ca80*/  F2FP.SATFINITE.E4M3.F32.PACK_AB_MERGE_C R29, RZ, R224, RZ ;  /* 0x000000e0ff1d723e */ /* 0x004fe200048070ff */
[----:B------:R-:W-:Y:S01]  /*ca90*/  @!P3 STG.E.U8 desc[UR20][R26.64], R31 ;  /* 0x0000001f1a00b986 */ /* 0x000fe2000c101114 */
[----:B------:R-:W-:-:S02]  /*caa0*/  F2FP.SATFINITE.E4M3.F32.PACK_AB_MERGE_C R223, RZ, R223, RZ ;  /* 0x000000dfffdf723e */ /* 0x000fc400048070ff */
[C---:B------:R-:W-:Y:S01]  /*cab0*/  ISETP.LT.OR P3, PT, R34.reuse, 0x9, !P0 ;  /* 0x000000092200780c */ /* 0x040fe20004761670 */
[----:B------:R-:W-:Y:S01]  /*cac0*/  @!P4 STG.E.U8 desc[UR20][R26.64+0x1], R225 ;  /* 0x000001e11a00c986 */ /* 0x000fe2000c101114 */
[----:B------:R-:W-:-:S03]  /*cad0*/  ISETP.LT.OR P4, PT, R34, 0xa, !P0 ;  /* 0x0000000a2200780c */ /* 0x000fc60004781670 */
[----:B------:R2:W-:Y:S01]  /*cae0*/  @!P5 STG.E.U8 desc[UR20][R24.64+0x8], R29 ;  /* 0x0000081d1800d986 */ /* 0x0005e2000c101114 */
[----:B------:R-:W-:Y:S01]  /*caf0*/  ISETP.LT.OR P5, PT, R34, 0x11, !P1 ;  /* 0x000000112200780c */ /* 0x000fe20004fa1670 */
[----:B------:R-:W-:Y:S01]  /*cb00*/  FMUL R222, R222, UR32 ;  /* 0x00000020dede7c20 */ /* 0x000fe20008400000 */
[----:B------:R-:W-:Y:S01]  /*cb10*/  FMUL R221, R221, UR32 ;  /* 0x00000020dddd7c20 */ /* 0x000fe20008400000 */
[----:B------:R-:W-:Y:S01]  /*cb20*/  FMUL R220, R220, UR32 ;  /* 0x00000020dcdc7c20 */ /* 0x000fe20008400000 */
[----:B------:R-:W-:Y:S01]  /*cb30*/  @!P6 STG.E.U8 desc[UR20][R24.64+0x9], R223 ;  /* 0x000009df1800e986 */ /* 0x000fe2000c101114 */
[----:B------:R-:W-:Y:S01]  /*cb40*/  ISETP.LT.OR P6, PT, R34, 0x12, !P1 ;  /* 0x000000122200780c */ /* 0x000fe20004fc1670 */
[----:B------:R-:W-:Y:S01]  /*cb50*/  FMUL R219, R219, UR32 ;  /* 0x00000020dbdb7c20 */ /* 0x000fe20008400000 */
[----:B------:R-:W-:Y:S01]  /*cb60*/  F2FP.SATFINITE.E4M3.F32.PACK_AB_MERGE_C R33, RZ, R222, RZ ;  /* 0x000000deff21723e */ /* 0x000fe200048070ff */
[----:B---3--:R-:W3:Y:S01]  /*cb70*/  LDL.LU R227, [R1+0x8] ;  /* 0x0000080001e37983 */ /* 0x008ee20000300800 */
[----:B------:R-:W-:-:S02]  /*cb80*/  F2FP.SATFINITE.E4M3.F32.PACK_AB_MERGE_C R221, RZ, R221, RZ ;  /* 0x000000ddffdd723e */ /* 0x000fc400048070ff */
[----:B--2---:R-:W-:Y:S01]  /*cb90*/  F2FP.SATFINITE.E4M3.F32.PACK_AB_MERGE_C R29, RZ, R220, RZ ;  /* 0x000000dcff1d723e */ /* 0x004fe200048070ff */
[----:B------:R-:W2:Y:S04]  /*cba0*/  LDL.LU R226, [R1+0x4] ;  /* 0x0000040001e27983 */ /* 0x000ea80000300800 */
[----:B------:R-:W4:Y:S01]  /*cbb0*/  LDL.LU R224, [R1] ;  /* 0x0000000001e07983 */ /* 0x000f220000300800 */
[----:B------:R-:W-:-:S03]  /*cbc0*/  F2FP.SATFINITE.E4M3.F32.PACK_AB_MERGE_C R219, RZ, R219, RZ ;  /* 0x000000dbffdb723e */ /* 0x000fc600048070ff */
[----:B------:R-:W-:Y:S01]  /*cbd0*/  @!P3 STG.E.U8 desc[UR20][R26.64+0x8], R33 ;  /* 0x000008211a00b986 */ /* 0x000fe2000c101114 */
[----:B------:R-:W-:-:S03]  /*cbe0*/  ISETP.LT.OR P3, PT, R34, 0x11, !P0 ;  /* 0x000000112200780c */ /* 0x000fc60004761670 */
        /* <DEDUP_REMOVED lines=11> */
[----:B------:R-:W-:Y:S01]  /*cca0*/  FMUL R214, R214, UR32 ;  /* 0x00000020d6d67c20 */ /* 0x000fe20008400000 */
[----:B------:R-:W-:Y:S01]  /*ccb0*/  F2FP.SATFINITE.E4M3.F32.PACK_AB_MERGE_C R217, RZ, R217, RZ ;  /* 0x000000d9ffd9723e */ /* 0x000fe200048070ff */
[----:B------:R-:W-:Y:S01]  /*ccc0*/  FMUL R213, R213, UR32 ;  /* 0x00000020d5d57c20 */ /* 0x000fe20008400000 */
[----:B0-----:R-:W-:Y:S01]  /*ccd0*/  F2FP.SATFINITE.E4M3.F32.PACK_AB_MERGE_C R29, RZ, R216, RZ ;  /* 0x000000d8ff1d723e */ /* 0x001fe200048070ff */
[----:B------:R-:W-:Y:S01]  /*cce0*/  @!P3 STG.E.U8 desc[UR20][R26.64+0x10], R31 ;  /* 0x0000101f1a00b986 */ /* 0x000fe2000c101114 */
[----:B------:R-:W-:-:S02]  /*ccf0*/  F2FP.SATFINITE.E4M3.F32.PACK_AB_MERGE_C R215, RZ, R215, RZ ;  /* 0x000000d7ffd7723e */ /* 0x000fc400048070ff */
[C---:B------:R-:W-:Y:S01]  /*cd00*/  ISETP.LT.OR P3, PT, R34.reuse, 0x19, !P0 ;  /* 0x000000192200780c */ /* 0x040fe20004761670 */
[----:B------:R-:W-:Y:S01]  /*cd10*/  @!P4 STG.E.U8 desc[UR20][R26.64+0x11], R217 ;  /* 0x000011d91a00c986 */ /* 0x000fe2000c101114 */
[----:B------:R-:W-:-:S03]  /*cd20*/  ISETP.LT.OR P4, PT, R34, 0x1a, !P0 ;  /* 0x0000001a2200780c */ /* 0x000fc60004781670 */
[----:B------:R0:W-:Y:S01]  /*cd30*/  @!P5 STG.E.U8 desc[UR20][R24.64+0x18], R29 ;  /* 0x0000181d1800d986 */ /* 0x0001e2000c101114 */
[----:B------:R-:W-:Y:S01]  /*cd40*/  ISETP.LT.OR P5, PT, R34, 0x21, !P1 ;  /* 0x000000212200780c */ /* 0x000fe20004fa1670 */
[----:B------:R-:W-:Y:S02]  /*cd50*/  FMUL R212, R212, UR32 ;  /* 0x00000020d4d47c20 */ /* 0x000fe40008400000 */
[----:B------:R-:W-:Y:S01]  /*cd60*/  @!P6 STG.E.U8 desc[UR20][R24.64+0x19], R215 ;  /* 0x000019d71800e986 */ /* 0x000fe2000c101114 */
[----:B------:R-:W-:Y:S01]  /*cd70*/  ISETP.LT.OR P6, PT, R34, 0x22, !P1 ;  /* 0x000000222200780c */ /* 0x000fe20004fc1670 */
[----:B------:R-:W-:Y:S01]  /*cd80*/  FMUL R211, R211, UR32 ;  /* 0x00000020d3d37c20 */ /* 0x000fe20008400000 */
[----:B------:R-:W-:Y:S01]  /*cd90*/  F2FP.SATFINITE.E4M3.F32.PACK_AB_MERGE_C R33, RZ, R214, RZ ;  /* 0x000000d6ff21723e */ /* 0x000fe200048070ff */
[----:B------:R-:W-:Y:S01]  /*cda0*/  FMUL R210, R210, UR32 ;  /* 0x00000020d2d27c20 */ /* 0x000fe20008400000 */
[----:B------:R-:W-:Y:S01]  /*cdb0*/  F2FP.SATFINITE.E4M3.F32.PACK_AB_MERGE_C R213, RZ, R213, RZ ;  /* 0x000000d5ffd5723e */ /* 0x000fe200048070ff */
[----:B------:R-:W-:Y:S01]  /*cdc0*/  FMUL R209, R209, UR32 ;  /* 0x00000020d1d17c20 */ /* 0x000fe20008400000 */
        /* <DEDUP_REMOVED lines=8> */
[----:B------:R-:W-:-:S03]  /*ce50*/  ISETP.LT.OR P5, PT, R34, 0x29, !P1 ;  /* 0x000000292200780c */ /* 0x000fc60004fa1670 */
        /* <DEDUP_REMOVED lines=240> */
[----:B------:R1:W-:Y:S01]  /*dd60*/  @!P6 STG.E.U8 desc[UR20][R24.64+0x99], R23 ;  /* 0x000099171800e986 */ /* 0x0003e2000c101114 */
        /* <DEDUP_REMOVED lines=11> */
[----:B------:R0:W-:Y:S01]  /*de20*/  @!P4 STG.E.U8 desc[UR20][R26.64+0x99], R21 ;  /* 0x000099151a00c986 */ /* 0x0001e2000c101114 */
[----:B------:R-:W-:-:S03]  /*de30*/  ISETP.LT.OR P4, PT, R34, 0xa2, !P0 ;  /* 0x000000a22200780c */ /* 0x000fc60004781670 */
[----:B------:R-:W-:Y:S01]  /*de40*/  @!P5 STG.E.U8 desc[UR20][R24.64+0xa0], R29 ;  /* 0x0000a01d1800d986 */ /* 0x000fe2000c101114 */
[----:B------:R-:W-:-:S03]  /*de50*/  ISETP.LT.OR P5, PT, R34, 0xa9, !P1 ;  /* 0x000000a92200780c */ /* 0x000fc60004fa1670 */
[----:B------:R3:W-:Y:S01]  /*de60*/  @!P6 STG.E.U8 desc[UR20][R24.64+0xa1], R19 ;  /* 0x0000a1131800e986 */ /* 0x0007e2000c101114 */
[----:B------:R-:W-:Y:S01]  /*de70*/  ISETP.LT.OR P6, PT, R34, 0xaa, !P1 ;  /* 0x000000aa2200780c */ /* 0x000fe20004fc1670 */
[----:B------:R-:W-:Y:S01]  /*de80*/  FMUL R15, R15, UR32 ;  /* 0x000000200f0f7c20 */ /* 0x000fe20008400000 */
[----:B-1----:R-:W-:Y:S01]  /*de90*/  F2FP.SATFINITE.E4M3.F32.PACK_AB_MERGE_C R23, RZ, R18, RZ ;  /* 0x00000012ff17723e */ /* 0x002fe200048070ff */
[----:B------:R-:W-:Y:S01]  /*dea0*/  FMUL R14, R14, UR32 ;  /* 0x000000200e0e7c20 */ /* 0x000fe20008400000 */
[----:B------:R-:W-:Y:S01]  /*deb0*/  F2FP.SATFINITE.E4M3.F32.PACK_AB_MERGE_C R17, RZ, R17, RZ ;  /* 0x00000011ff11723e */ /* 0x000fe200048070ff */
[----:B------:R-:W-:Y:S01]  /*dec0*/  FMUL R13, R13, UR32 ;  /* 0x000000200d0d7c20 */ /* 0x000fe20008400000 */
[----:B0-----:R-:W-:Y:S01]  /*ded0*/  F2FP.SATFINITE.E4M3.F32.PACK_AB_MERGE_C R21, RZ, R16, RZ ;  /* 0x00000010ff15723e */ /* 0x001fe200048070ff */
[----:B------:R-:W-:Y:S01]  /*dee0*/  @!P3 STG.E.U8 desc[UR20][R26.64+0xa0], R23 ;  /* 0x0000a0171a00b986 */ /* 0x000fe2000c101114 */
[----:B------:R-:W-:Y:S02]  /*def0*/  F2FP.SATFINITE.E4M3.F32.PACK_AB_MERGE_C R15, RZ, R15, RZ ;  /* 0x0000000fff0f723e */ /* 0x000fe400048070ff */
[C---:B------:R-:W-:Y:S01]  /*df00*/  ISETP.LT.OR P3, PT, R34.reuse, 0xa9, !P0 ;  /* 0x000000a92200780c */ /* 0x040fe20004761670 */
[----:B------:R-:W-:Y:S01]  /*df10*/  @!P4 STG.E.U8 desc[UR20][R26.64+0xa1], R17 ;  /* 0x0000a1111a00c986 */ /* 0x000fe2000c101114 */
[----:B------:R-:W-:-:S03]  /*df20*/  ISETP.LT.OR P4, PT, R34, 0xaa, !P0 ;  /* 0x000000aa2200780c */ /* 0x000fc60004781670 */
[----:B------:R-:W-:Y:S01]  /*df30*/  @!P5 STG.E.U8 desc[UR20][R24.64+0xa8], R21 ;  /* 0x0000a8151800d986 */ /* 0x000fe2000c101114 */
[----:B------:R-:W-:Y:S01]  /*df40*/  ISETP.LT.OR P5, PT, R34, 0xb1, !P1 ;  /* 0x000000b12200780c */ /* 0x000fe20004fa1670 */
[----:B------:R-:W-:Y:S02]  /*df50*/  FMUL R12, R12, UR32 ;  /* 0x000000200c0c7c20 */ /* 0x000fe40008400000 */
[----:B------:R0:W-:Y:S01]  /*df60*/  @!P6 STG.E.U8 desc[UR20][R24.64+0xa9], R15 ;  /* 0x0000a90f1800e986 */ /* 0x0001e2000c101114 */
[----:B------:R-:W-:Y:S01]  /*df70*/  ISETP.LT.OR P6, PT, R34, 0xb2, !P1 ;  /* 0x000000b22200780c */ /* 0x000fe20004fc1670 */
[----:B------:R-:W-:Y:S01]  /*df80*/  FMUL R11, R11, UR32 ;  /* 0x000000200b0b7c20 */ /* 0x000fe20008400000 */
[----:B---3--:R-:W-:Y:S01]  /*df90*/  F2FP.SATFINITE.E4M3.F32.PACK_AB_MERGE_C R19, RZ, R14, RZ ;  /* 0x0000000eff13723e */ /* 0x008fe200048070ff */
[----:B------:R-:W3:Y:S01]  /*dfa0*/  LDL.LU R223, [R1+0x18] ;  /* 0x0000180001df7983 */ /* 0x000ee20000300800 */
[----:B------:R-:W-:Y:S02]  /*dfb0*/  F2FP.SATFINITE.E4M3.F32.PACK_AB_MERGE_C R13, RZ, R13, RZ ;  /* 0x0000000dff0d723e */ /* 0x000fe400048070ff */
[----:B------:R-:W-:Y:S01]  /*dfc0*/  F2FP.SATFINITE.E4M3.F32.PACK_AB_MERGE_C R11, RZ, R11, RZ ;  /* 0x0000000bff0b723e */ /* 0x000fe200048070ff */
[----:B------:R-:W-:Y:S01]  /*dfd0*/  @!P3 STG.E.U8 desc[UR20][R26.64+0xa8], R19 ;  /* 0x0000a8131a00b986 */ /* 0x000fe2000c101114 */
[----:B0-----:R-:W-:-:S03]  /*dfe0*/  F2FP.SATFINITE.E4M3.F32.PACK_AB_MERGE_C R15, RZ, R12, RZ ;  /* 0x0000000cff0f723e */ /* 0x001fc600048070ff */
[----:B------:R0:W-:Y:S01]  /*dff0*/  @!P4 STG.E.U8 desc[UR20][R26.64+0xa9], R13 ;  /* 0x0000a90d1a00c986 */ /* 0x0001e2000c101114 */
[C---:B------:R-:W-:Y:S02]  /*e000*/  ISETP.LT.OR P3, PT, R34.reuse, 0xb1, !P0 ;  /* 0x000000b12200780c */ /* 0x040fe40004761670 */
[C---:B------:R-:W-:Y:S01]  /*e010*/  ISETP.LT.OR P4, PT, R34.reuse, 0xb2, !P0 ;  /* 0x000000b22200780c */ /* 0x040fe20004781670 */
[----:B------:R-:W-:Y:S01]  /*e020*/  @!P5 STG.E.U8 desc[UR20][R24.64+0xb0], R15 ;  /* 0x0000b00f1800d986 */ /* 0x000fe2000c101114 */
[----:B------:R-:W-:Y:S01]  /*e030*/  ISETP.LT.OR P5, PT, R34, 0xb9, !P1 ;  /* 0x000000b92200780c */ /* 0x000fe20004fa1670 */
[----:B------:R-:W-:Y:S01]  /*e040*/  FMUL R10, R10, UR32 ;  /* 0x000000200a0a7c20 */ /* 0x000fe20008400000 */
[----:B------:R-:W-:Y:S01]  /*e050*/  FMUL R9, R9, UR32 ;  /* 0x0000002009097c20 */ /* 0x000fe20008400000 */
[----:B------:R-:W3:Y:S01]  /*e060*/  LDL.LU R222, [R1+0x14] ;  /* 0x0000140001de7983 */ /* 0x000ee20000300800 */
[----:B------:R-:W-:-:S03]  /*e070*/  FMUL R8, R8, UR32 ;  /* 0x0000002008087c20 */ /* 0x000fc60008400000 */
[----:B------:R-:W3:Y:S01]  /*e080*/  LDL.LU R220, [R1+0x10] ;  /* 0x0000100001dc7983 */ /* 0x000ee20000300800 */
[----:B------:R-:W-:-:S03]  /*e090*/  F2FP.SATFINITE.E4M3.F32.PACK_AB_MERGE_C R17, RZ, R10, RZ ;  /* 0x0000000aff11723e */ /* 0x000fc600048070ff */
[----:B------:R-:W3:Y:S01]  /*e0a0*/  LDL.LU R221, [R1+0xc] ;  /* 0x00000c0001dd7983 */ /* 0x000ee20000300800 */
[----:B------:R-:W-:Y:S01]  /*e0b0*/  F2FP.SATFINITE.E4M3.F32.PACK_AB_MERGE_C R9, RZ, R9, RZ ;  /* 0x00000009ff09723e */ /* 0x000fe200048070ff */
[----:B------:R-:W-:Y:S01]  /*e0c0*/  FMUL R7, R7, UR32 ;  /* 0x0000002007077c20 */ /* 0x000fe20008400000 */
[----:B0-----:R-:W-:Y:S01]  /*e0d0*/  F2FP.SATFINITE.E4M3.F32.PACK_AB_MERGE_C R13, RZ, R8, RZ ;  /* 0x00000008ff0d723e */ /* 0x001fe200048070ff */
[----:B------:R0:W-:Y:S01]  /*e0e0*/  @!P6 STG.E.U8 desc[UR20][R24.64+0xb1], R11 ;  /* 0x0000b10b1800e986 */ /* 0x0001e2000c101114 */
[----:B------:R-:W-:Y:S01]  /*e0f0*/  ISETP.LT.OR P6, PT, R34, 0xba, !P1 ;  /* 0x000000ba2200780c */ /* 0x000fe20004fc1670 */
[----:B-----5:R-:W-:Y:S01]  /*e100*/  FMUL R2, R2, UR32 ;  /* 0x0000002002027c20 */ /* 0x020fe20008400000 */
[----:B------:R-:W-:Y:S01]  /*e110*/  F2FP.SATFINITE.E4M3.F32.PACK_AB_MERGE_C R7, RZ, R7, RZ ;  /* 0x00000007ff07723e */ /* 0x000fe200048070ff */
[----:B------:R-:W-:Y:S01]  /*e120*/  @!P3 STG.E.U8 desc[UR20][R26.64+0xb0], R17 ;  /* 0x0000b0111a00b986 */ /* 0x000fe2000c101114 */
[----:B------:R-:W-:Y:S01]  /*e130*/  FMUL R3, R3, UR32 ;  /* 0x0000002003037c20 */ /* 0x000fe20008400000 */
[----:B------:R-:W-:Y:S01]  /*e140*/  FMUL R4, R4, UR32 ;  /* 0x0000002004047c20 */ /* 0x000fe20008400000 */
[C---:B------:R-:W-:Y:S01]  /*e150*/  ISETP.LT.OR P3, PT, R34.reuse, 0xb9, !P0 ;  /* 0x000000b92200780c */ /* 0x040fe20004761670 */
[----:B------:R1:W-:Y:S01]  /*e160*/  @!P4 STG.E.U8 desc[UR20][R26.64+0xb1], R9 ;  /* 0x0000b1091a00c986 */ /* 0x0003e2000c101114 */
[----:B------:R-:W-:Y:S01]  /*e170*/  ISETP.LT.OR P4, PT, R34, 0xba, !P0 ;  /* 0x000000ba2200780c */ /* 0x000fe20004781670 */
[----:B------:R-:W-:Y:S01]  /*e180*/  FMUL R6, R6, UR32 ;  /* 0x0000002006067c20 */ /* 0x000fe20008400000 */
[----:B------:R-:W-:Y:S01]  /*e190*/  FMUL R5, R5, UR32 ;  /* 0x0000002005057c20 */ /* 0x000fe20008400000 */
[----:B------:R2:W-:Y:S01]  /*e1a0*/  @!P5 STG.E.U8 desc[UR20][R24.64+0xb8], R13 ;  /* 0x0000b80d1800d986 */ /* 0x0005e2000c101114 */
[----:B------:R-:W-:Y:S01]  /*e1b0*/  ISETP.LT.OR P5, PT, R34, 0xc1, !P1 ;  /* 0x000000c12200780c */ /* 0x000fe20004fa1670 */
[----:B------:R-:W-:Y:S01]  /*e1c0*/  FMUL R0, R0, UR32 ;  /* 0x0000002000007c20 */ /* 0x000fe20008400000 */
[----:B0-----:R-:W-:Y:S01]  /*e1d0*/  F2FP.SATFINITE.E4M3.F32.PACK_AB_MERGE_C R11, RZ, R6, RZ ;  /* 0x00000006ff0b723e */ /* 0x001fe200048070ff */
[----:B------:R-:W3:Y:S01]  /*e1e0*/  LDL.LU R225, [R1+0x1c] ;  /* 0x00001c0001e17983 */ /* 0x000ee20000300800 */
[----:B------:R-:W-:-:S03]  /*e1f0*/  F2FP.SATFINITE.E4M3.F32.PACK_AB_MERGE_C R5, RZ, R5, RZ ;  /* 0x00000005ff05723e */ /* 0x000fc600048070ff */
[----:B------:R0:W-:Y:S01]  /*e200*/  @!P6 STG.E.U8 desc[UR20][R24.64+0xb9], R7 ;  /* 0x0000b9071800e986 */ /* 0x0001e2000c101114 */
[----:B-1----:R-:W-:Y:S01]  /*e210*/  F2FP.SATFINITE.E4M3.F32.PACK_AB_MERGE_C R9, RZ, R4, RZ ;  /* 0x00000004ff09723e */ /* 0x002fe200048070ff */
[----:B------:R-:W-:Y:S01]  /*e220*/  FMUL R4, R227, UR32 ;  /* 0x00000020e3047c20 */ /* 0x000fe20008400000 */
[----:B------:R-:W-:Y:S01]  /*e230*/  ISETP.LT.OR P6, PT, R34, 0xc2, !P1 ;  /* 0x000000c22200780c */ /* 0x000fe20004fc1670 */
[----:B------:R-:W-:Y:S01]  /*e240*/  @!P3 STG.E.U8 desc[UR20][R26.64+0xb8], R11 ;  /* 0x0000b80b1a00b986 */ /* 0x000fe2000c101114 */
[----:B--2---:R-:W-:Y:S01]  /*e250*/  F2FP.SATFINITE.E4M3.F32.PACK_AB_MERGE_C R13, RZ, R2, RZ ;  /* 0x00000002ff0d723e */ /* 0x004fe200048070ff */
[----:B----4-:R-:W-:Y:S01]  /*e260*/  FMUL R2, R224, UR32 ;  /* 0x00000020e0027c20 */ /* 0x010fe20008400000 */
[----:B------:R-:W-:Y:S01]  /*e270*/  ISETP.LT.OR P3, PT, R34, 0xc1, !P0 ;  /* 0x000000c12200780c */ /* 0x000fe20004761670 */
[----:B------:R-:W2:Y:S01]  /*e280*/  LDL.LU R224, [R1+0x20] ;  /* 0x0000200001e07983 */ /* 0x000ea20000300800 */
[----:B0-----:R-:W-:Y:S01]  /*e290*/  F2FP.SATFINITE.E4M3.F32.PACK_AB_MERGE_C R7, RZ, R3, RZ ;  /* 0x00000003ff07723e */ /* 0x001fe200048070ff */
[----:B------:R-:W-:-:S02]  /*e2a0*/  FMUL R3, R226, UR32 ;  /* 0x00000020e2037c20 */ /* 0x000fc40008400000 */
[----:B------:R0:W-:Y:S01]  /*e2b0*/  @!P4 STG.E.U8 desc[UR20][R26.64+0xb9], R5 ;  /* 0x0000b9051a00c986 */ /* 0x0001e2000c101114 */
[----:B------:R-:W-:-:S03]  /*e2c0*/  ISETP.LT.OR P4, PT, R34, 0xc2, !P0 ;  /* 0x000000c22200780c */ /* 0x000fc60004781670 */
[----:B------:R-:W4:Y:S04]  /*e2d0*/  LDL.LU R226, [R1+0x24] ;  /* 0x0000240001e27983 */ /* 0x000f280000300800 */
[----:B------:R-:W4:Y:S04]  /*e2e0*/  LDL.LU R227, [R1+0x28] ;  /* 0x0000280001e37983 */ /* 0x000f280000300800 */
[----:B------:R-:W-:Y:S01]  /*e2f0*/  @!P5 STG.E.U8 desc[UR20][R24.64+0xc0], R9 ;  /* 0x0000c0091800d986 */ /* 0x000fe2000c101114 */
[C---:B------:R-:W-:Y:S02]  /*e300*/  ISETP.LT.OR P5, PT, R34.reuse, 0xc9, !P1 ;  /* 0x000000c92200780c */ /* 0x040fe40004fa1670 */
[----:B0-----:R-:W-:Y:S01]  /*e310*/  F2FP.SATFINITE.E4M3.F32.PACK_AB_MERGE_C R5, RZ, R0, RZ ;  /* 0x00000000ff05723e */ /* 0x001fe200048070ff */
[----:B------:R0:W-:Y:S01]  /*e320*/  @!P6 STG.E.U8 desc[UR20][R24.64+0xc1], R7 ;  /* 0x0000c1071800e986 */ /* 0x0001e2000c101114 */
[----:B------:R-:W-:-:S03]  /*e330*/  ISETP.LT.OR P6, PT, R34, 0xca, !P1 ;  /* 0x000000ca2200780c */ /* 0x000fc60004fc1670 */
[----:B------:R-:W-:Y:S01]  /*e340*/  @!P3 STG.E.U8 desc[UR20][R26.64+0xc0], R13 ;  /* 0x0000c00d1a00b986 */ /* 0x000fe2000c101114 */
[----:B------:R-:W-:-:S03]  /*e350*/  ISETP.LT.OR P3, PT, R34, 0xc9, !P0 ;  /* 0x000000c92200780c */ /* 0x000fc60004761670 */
[----:B------:R1:W-:Y:S01]  /*e360*/  @!P4 STG.E.U8 desc[UR20][R26.64+0xc1], R5 ;  /* 0x0000c1051a00c986 */ /* 0x0003e2000c101114 */
[----:B0-----:R-:W-:Y:S02]  /*e370*/  F2FP.SATFINITE.E4M3.F32.PACK_AB_MERGE_C R7, RZ, R2, RZ ;  /* 0x00000002ff07723e */ /* 0x001fe400048070ff */
[----:B------:R-:W-:-:S03]  /*e380*/  ISETP.LT.OR P4, PT, R34, 0xca, !P0 ;  /* 0x000000ca2200780c */ /* 0x000fc60004781670 */
[----:B------:R0:W-:Y:S01]  /*e390*/  @!P5 STG.E.U8 desc[UR20][R24.64+0xc8], R7 ;  /* 0x0000c8071800d986 */ /* 0x0001e2000c101114 */
[----:B------:R-:W-:Y:S02]  /*e3a0*/  ISETP.LT.OR P5, PT, R34, 0xd1, !P1 ;  /* 0x000000d12200780c */ /* 0x000fe40004fa1670 */
[----:B------:R-:W-:Y:S02]  /*e3b0*/  F2FP.SATFINITE.E4M3.F32.PACK_AB_MERGE_C R9, RZ, R3, RZ ;  /* 0x00000003ff09723e */ /* 0x000fe400048070ff */
[----:B------:R-:W-:-:S03]  /*e3c0*/  F2FP.SATFINITE.E4M3.F32.PACK_AB_MERGE_C R11, RZ, R4, RZ ;  /* 0x00000004ff0b723e */ /* 0x000fc600048070ff */
[----:B------:R0:W-:Y:S04]  /*e3d0*/  @!P6 STG.E.U8 desc[UR20][R24.64+0xc9], R9 ;  /* 0x0000c9091800e986 */ /* 0x0001e8000c101114 */
[----:B------:R-:W-:Y:S01]  /*e3e0*/  @!P3 STG.E.U8 desc[UR20][R26.64+0xc8], R11 ;  /* 0x0000c80b1a00b986 */ /* 0x000fe2000c101114 */
[----:B---3--:R-:W-:Y:S01]  /*e3f0*/  FMUL R2, R220, UR32 ;  /* 0x00000020dc027c20 */ /* 0x008fe20008400000 */
[----:B------:R-:W-:Y:S02]  /*e400*/  FMUL R0, R221, UR32 ;  /* 0x00000020dd007c20 */ /* 0x000fe40008400000 */
[----:B------:R-:W3:Y:S03]  /*e410*/  LDL.LU R221, [R1+0x2c] ;  /* 0x00002c0001dd7983 */ /* 0x000ee60000300800 */
[----:B-1----:R-:W-:Y:S01]  /*e420*/  F2FP.SATFINITE.E4M3.F32.PACK_AB_MERGE_C R5, RZ, R0, RZ ;  /* 0x00000000ff05723e */ /* 0x002fe200048070ff */
[----:B------:R-:W3:Y:S01]  /*e430*/  LDL.LU R220, [R1+0x30] ;  /* 0x0000300001dc7983 */ /* 0x000ee20000300800 */
[----:B------:R-:W-:Y:S01]  /*e440*/  FMUL R0, R223, UR32 ;  /* 0x00000020df007c20 */ /* 0x000fe20008400000 */
[----:B------:R-:W-:Y:S01]  /*e450*/  FMUL R3, R222, UR32 ;  /* 0x00000020de037c20 */ /* 0x000fe20008400000 */
[----:B0-----:R-:W-:Y:S01]  /*e460*/  F2FP.SATFINITE.E4M3.F32.PACK_AB_MERGE_C R7, RZ, R2, RZ ;  /* 0x00000002ff07723e */ /* 0x001fe200048070ff */
[----:B------:R-:W3:Y:S02]  /*e470*/  LDL.LU R222, [R1+0x34] ;  /* 0x0000340001de7983 */ /* 0x000ee40000300800 */
[----:B------:R-:W-:-:S02]  /*e480*/  F2FP.SATFINITE.E4M3.F32.PACK_AB_MERGE_C R13, RZ, R0, RZ ;  /* 0x00000000ff0d723e */ /* 0x000fc400048070ff */
[----:B------:R-:W3:Y:S01]  /*e490*/  LDL.LU R223, [R1+0x38] ;  /* 0x0000380001df7983 */ /* 0x000ee20000300800 */
[----:B------:R-:W-:Y:S01]  /*e4a0*/  F2FP.SATFINITE.E4M3.F32.PACK_AB_MERGE_C R9, RZ, R3, RZ ;  /* 0x00000003ff09723e */ /* 0x000fe200048070ff */
[----:B------:R-:W-:Y:S02]  /*e4b0*/  FMUL R2, R225, UR32 ;  /* 0x00000020e1027c20 */ /* 0x000fe40008400000 */
[----:B------:R-:W3:Y:S04]  /*e4c0*/  LDL.LU R225, [R1+0x3c] ;  /* 0x00003c0001e17983 */ /* 0x000ee80000300800 */
[----:B------:R-:W-:Y:S01]  /*e4d0*/  @!P4 STG.E.U8 desc[UR20][R26.64+0xc9], R5 ;  /* 0x0000c9051a00c986 */ /* 0x000fe2000c101114 */
[----:B--2---:R-:W-:-:S03]  /*e4e0*/  FMUL R0, R224, UR32 ;  /* 0x00000020e0007c20 */ /* 0x004fc60008400000 */
[----:B------:R0:W-:Y:S04]  /*e4f0*/  @!P5 STG.E.U8 desc[UR20][R24.64+0xd0], R7 ;  /* 0x0000d0071800d986 */ /* 0x0001e8000c101114 */
[----:B------:R-:W2:Y:S01]  /*e500*/  LDL.LU R224, [R1+0x40] ;  /* 0x0000400001e07983 */ /* 0x000ea20000300800 */
[----:B----4-:R-:W-:-:S03]  /*e510*/  FMUL R3, R226, UR32 ;  /* 0x00000020e2037c20 */ /* 0x010fc60008400000 */
[----:B------:R-:W4:Y:S01]  /*e520*/  LDL.LU R226, [R1+0x44] ;  /* 0x0000440001e27983 */ /* 0x000f220000300800 */
[----:B0-----:R-:W-:Y:S01]  /*e530*/  F2FP.SATFINITE.E4M3.F32.PACK_AB_MERGE_C R7, RZ, R0, RZ ;  /* 0x00000000ff07723e */ /* 0x001fe200048070ff */
[----:B------:R-:W-:Y:S02]  /*e540*/  FMUL R0, R227, UR32 ;  /* 0x00000020e3007c20 */ /* 0x000fe40008400000 */
[----:B------:R-:W4:Y:S01]  /*e550*/  LDL.LU R227, [R1+0x48] ;  /* 0x0000480001e37983 */ /* 0x000f220000300800 */
[C---:B------:R-:W-:Y:S02]  /*e560*/  ISETP.LT.OR P6, PT, R34.reuse, 0xd2, !P1 ;  /* 0x000000d22200780c */ /* 0x040fe40004fc1670 */
[C---:B------:R-:W-:Y:S01]  /*e570*/  ISETP.LT.OR P4, PT, R34.reuse, 0xd2, !P0 ;  /* 0x000000d22200780c */ /* 0x040fe20004781670 */
[----:B------:R-:W4:Y:S01]  /*e580*/  LDL.LU R219, [R1+0x4c] ;  /* 0x00004c0001db7983 */ /* 0x000f220000300800 */
[----:B------:R-:W-:Y:S02]  /*e590*/  F2FP.SATFINITE.E4M3.F32.PACK_AB_MERGE_C R5, RZ, R2, RZ ;  /* 0x00000002ff05723e */ /* 0x000fe400048070ff */
[----:B------:R-:W-:-:S02]  /*e5a0*/  ISETP.LT.OR P3, PT, R34, 0xd1, !P0 ;  /* 0x000000d12200780c */ /* 0x000fc40004761670 */
[----:B------:R-:W-:Y:S02]  /*e5b0*/  ISETP.LT.OR P5, PT, R34, 0xd9, !P1 ;  /* 0x000000d92200780c */ /* 0x000fe40004fa1670 */
[----:B------:R-:W-:-:S03]  /*e5c0*/  F2FP.SATFINITE.E4M3.F32.PACK_AB_MERGE_C R11, RZ, R0, RZ ;  /* 0x00000000ff0b723e */ /* 0x000fc600048070ff */
[----:B------:R0:W-:Y:S01]  /*e5d0*/  @!P6 STG.E.U8 desc[UR20][R24.64+0xd1], R9 ;  /* 0x0000d1091800e986 */ /* 0x0001e2000c101114 */
[----:B------:R-:W-:-:S03]  /*e5e0*/  ISETP.LT.OR P6, PT, R34, 0xda, !P1 ;  /* 0x000000da2200780c */ /* 0x000fc60004fc1670 */
[----:B------:R1:W-:Y:S01]  /*e5f0*/  @!P4 STG.E.U8 desc[UR20][R26.64+0xd1], R5 ;  /* 0x0000d1051a00c986 */ /* 0x0003e2000c101114 */
[----:B------:R-:W-:-:S03]  /*e600*/  ISETP.LT.OR P4, PT, R34, 0xda, !P0 ;  /* 0x000000da2200780c */ /* 0x000fc60004781670 */
[----:B------:R-:W-:Y:S01]  /*e610*/  @!P3 STG.E.U8 desc[UR20][R26.64+0xd0], R13 ;  /* 0x0000d00d1a00b986 */ /* 0x000fe2000c101114 */
[----:B0-----:R-:W-:-:S03]  /*e620*/  F2FP.SATFINITE.E4M3.F32.PACK_AB_MERGE_C R9, RZ, R3, RZ ;  /* 0x00000003ff09723e */ /* 0x001fc600048070ff */
[----:B------:R0:W-:Y:S04]  /*e630*/  @!P5 STG.E.U8 desc[UR20][R24.64+0xd8], R7 ;  /* 0x0000d8071800d986 */ /* 0x0001e8000c101114 */
[----:B------:R0:W-:Y:S01]  /*e640*/  @!P6 STG.E.U8 desc[UR20][R24.64+0xd9], R9 ;  /* 0x0000d9091800e986 */ /* 0x0001e2000c101114 */
[----:B---3--:R-:W-:-:S03]  /*e650*/  FMUL R0, R221, UR32 ;  /* 0x00000020dd007c20 */ /* 0x008fc60008400000 */
[----:B------:R-:W3:Y:S01]  /*e660*/  LDL.LU R221, [R1+0x50] ;  /* 0x0000500001dd7983 */ /* 0x000ee20000300800 */
[----:B------:R-:W-:-:S03]  /*e670*/  FMUL R2, R220, UR32 ;  /* 0x00000020dc027c20 */ /* 0x000fc60008400000 */
[----:B------:R-:W3:Y:S01]  /*e680*/  LDL.LU R220, [R1+0x54] ;  /* 0x0000540001dc7983 */ /* 0x000ee20000300800 */
[----:B-1----:R-:W-:Y:S01]  /*e690*/  F2FP.SATFINITE.E4M3.F32.PACK_AB_MERGE_C R5, RZ, R0, RZ ;  /* 0x00000000ff05723e */ /* 0x002fe200048070ff */
[----:B------:R-:W-:Y:S02]  /*e6a0*/  FMUL R3, R222, UR32 ;  /* 0x00000020de037c20 */ /* 0x000fe40008400000 */
[----:B------:R-:W3:Y:S01]  /*e6b0*/  LDL.LU R222, [R1+0x58] ;  /* 0x0000580001de7983 */ /* 0x000ee20000300800 */
[----:B0-----:R-:W-:Y:S01]  /*e6c0*/  F2FP.SATFINITE.E4M3.F32.PACK_AB_MERGE_C R7, RZ, R2, RZ ;  /* 0x00000002ff07723e */ /* 0x001fe200048070ff */
[----:B------:R-:W-:Y:S01]  /*e6d0*/  FMUL R4, R223, UR32 ;  /* 0x00000020df047c20 */ /* 0x000fe20008400000 */
[----:B------:R-:W-:Y:S01]  /*e6e0*/  F2FP.SATFINITE.E4M3.F32.PACK_AB_MERGE_C R9, RZ, R3, RZ ;  /* 0x00000003ff09723e */ /* 0x000fe200048070ff */
[----:B------:R-:W3:Y:S01]  /*e6f0*/  LDL.LU R223, [R1+0x5c] ;  /* 0x00005c0001df7983 */ /* 0x000ee20000300800 */
[----:B------:R-:W-:-:S03]  /*e700*/  FMUL R0, R225, UR32 ;  /* 0x00000020e1007c20 */ /* 0x000fc60008400000 */
[----:B------:R0:W-:Y:S04]  /*e710*/  @!P4 STG.E.U8 desc[UR20][R26.64+0xd9], R5 ;  /* 0x0000d9051a00c986 */ /* 0x0001e8000c101114 */
[----:B------:R-:W3:Y:S01]  /*e720*/  LDL.LU R225, [R1+0x60] ;  /* 0x0000600001e17983 */ /* 0x000ee20000300800 */
[----:B0-----:R-:W-:Y:S01]  /*e730*/  F2FP.SATFINITE.E4M3.F32.PACK_AB_MERGE_C R5, RZ, R0, RZ ;  /* 0x00000000ff05723e */ /* 0x001fe200048070ff */
[----:B--2---:R-:W-:Y:S02]  /*e740*/  FMUL R2, R224, UR32 ;  /* 0x00000020e0027c20 */ /* 0x004fe40008400000 */
[----:B------:R-:W2:Y:S01]  /*e750*/  LDL.LU R224, [R1+0x64] ;  /* 0x0000640001e07983 */ /* 0x000ea20000300800 */
[----:B----4-:R-:W-:-:S03]  /*e760*/  FMUL R3, R226, UR32 ;  /* 0x00000020e2037c20 */ /* 0x010fc60008400000 */
[----:B------:R-:W4:Y:S01]  /*e770*/  LDL.LU R226, [R1+0x68] ;  /* 0x0000680001e27983 */ /* 0x000f220000300800 */
[----:B------:R-:W-:-:S03]  /*e780*/  FMUL R0, R227, UR32 ;  /* 0x00000020e3007c20 */ /* 0x000fc60008400000 */
[----:B------:R-:W4:Y:S01]  /*e790*/  LDL.LU R227, [R1+0x6c] ;  /* 0x00006c0001e37983 */ /* 0x000f220000300800 */
[C---:B------:R-:W-:Y:S02]  /*e7a0*/  ISETP.LT.OR P3, PT, R34.reuse, 0xd9, !P0 ;  /* 0x000000d92200780c */ /* 0x040fe40004761670 */
[C---:B------:R-:W-:Y:S02]  /*e7b0*/  ISETP.LT.OR P5, PT, R34.reuse, 0xe1, !P1 ;  /* 0x000000e12200780c */ /* 0x040fe40004fa1670 */
[C---:B------:R-:W-:Y:S02]  /*e7c0*/  ISETP.LT.OR P6, PT, R34.reuse, 0xe2, !P1 ;  /* 0x000000e22200780c */ /* 0x040fe40004fc1670 */
[----:B------:R-:W-:-:S07]  /*e7d0*/  ISETP.LT.OR P4, PT, R34, 0xe2, !P0 ;  /* 0x000000e22200780c */ /* 0x000fce0004781670 */
[----:B------:R-:W-:Y:S01]  /*e7e0*/  @!P3 STG.E.U8 desc[UR20][R26.64+0xd8], R11 ;  /* 0x0000d80b1a00b986 */ /* 0x000fe2000c101114 */
[----:B------:R-:W-:-:S03]  /*e7f0*/  ISETP.LT.OR P3, PT, R34, 0xe1, !P0 ;  /* 0x000000e12200780c */ /* 0x000fc60004761670 */
[----:B------:R0:W-:Y:S01]  /*e800*/  @!P5 STG.E.U8 desc[UR20][R24.64+0xe0], R7 ;  /* 0x0000e0071800d986 */ /* 0x0001e2000c101114 */
[----:B------:R-:W-:-:S03]  /*e810*/  ISETP.LT.OR P5, PT, R34, 0xe9, !P1 ;  /* 0x000000e92200780c */ /* 0x000fc60004fa1670 */
[----:B------:R1:W-:Y:S01]  /*e820*/  @!P6 STG.E.U8 desc[UR20][R24.64+0xe1], R9 ;  /* 0x0000e1091800e986 */ /* 0x0003e2000c101114 */
[----:B------:R-:W-:Y:S02]  /*e830*/  ISETP.LT.OR P6, PT, R34, 0xea, !P1 ;  /* 0x000000ea2200780c */ /* 0x000fe40004fc1670 */
[----:B------:R-:W-:Y:S01]  /*e840*/  F2FP.SATFINITE.E4M3.F32.PACK_AB_MERGE_C R13, RZ, R4, RZ ;  /* 0x00000004ff0d723e */ /* 0x000fe200048070ff */
[----:B------:R1:W-:Y:S01]  /*e850*/  @!P4 STG.E.U8 desc[UR20][R26.64+0xe1], R5 ;  /* 0x0000e1051a00c986 */ /* 0x0003e2000c101114 */
[----:B0-----:R-:W-:-:S03]  /*e860*/  F2FP.SATFINITE.E4M3.F32.PACK_AB_MERGE_C R7, RZ, R2, RZ ;  /* 0x00000002ff07723e */ /* 0x001fc600048070ff */
[----:B------:R-:W-:Y:S01]  /*e870*/  @!P3 STG.E.U8 desc[UR20][R26.64+0xe0], R13 ;  /* 0x0000e00d1a00b986 */ /* 0x000fe2000c101114 */
[----:B-1----:R-:W-:-:S03]  /*e880*/  F2FP.SATFINITE.E4M3.F32.PACK_AB_MERGE_C R9, RZ, R3, RZ ;  /* 0x00000003ff09723e */ /* 0x002fc600048070ff */
[----:B------:R0:W-:Y:S01]  /*e890*/  @!P5 STG.E.U8 desc[UR20][R24.64+0xe8], R7 ;  /* 0x0000e8071800d986 */ /* 0x0001e2000c101114 */
[C---:B------:R-:W-:Y:S02]  /*e8a0*/  ISETP.LT.OR P3, PT, R34.reuse, 0xe9, !P0 ;  /* 0x000000e92200780c */ /* 0x040fe40004761670 */
[C---:B------:R-:W-:Y:S01]  /*e8b0*/  ISETP.LT.OR P4, PT, R34.reuse, 0xea, !P0 ;  /* 0x000000ea2200780c */ /* 0x040fe20004781670 */
[----:B------:R1:W-:Y:S01]  /*e8c0*/  @!P6 STG.E.U8 desc[UR20][R24.64+0xe9], R9 ;  /* 0x0000e9091800e986 */ /* 0x0003e2000c101114 */
[C---:B------:R-:W-:Y:S01]  /*e8d0*/  ISETP.LT.OR P5, PT, R34.reuse, 0xf1, !P1 ;  /* 0x000000f12200780c */ /* 0x040fe20004fa1670 */
[----:B------:R-:W-:Y:S01]  /*e8e0*/  FMUL R2, R219, UR32 ;  /* 0x00000020db027c20 */ /* 0x000fe20008400000 */
[----:B------:R-:W-:Y:S02]  /*e8f0*/  ISETP.LT.OR P6, PT, R34, 0xf2, !P1 ;  /* 0x000000f22200780c */ /* 0x000fe40004fc1670 */
[----:B------:R-:W-:Y:S02]  /*e900*/  F2FP.SATFINITE.E4M3.F32.PACK_AB_MERGE_C R11, RZ, R0, RZ ;  /* 0x00000000ff0b723e */ /* 0x000fe400048070ff */
[----:B------:R-:W-:-:S03]  /*e910*/  F2FP.SATFINITE.E4M3.F32.PACK_AB_MERGE_C R5, RZ, R2, RZ ;  /* 0x00000002ff05723e */ /* 0x000fc600048070ff */
[----:B------:R-:W-:Y:S01]  /*e920*/  @!P3 STG.E.U8 desc[UR20][R26.64+0xe8], R11 ;  /* 0x0000e80b1a00b986 */ /* 0x000fe2000c101114 */
[----:B------:R-:W-:-:S03]  /*e930*/  ISETP.LT.OR P3, PT, R34, 0xf1, !P0 ;  /* 0x000000f12200780c */ /* 0x000fc60004761670 */
[----:B------:R-:W-:Y:S01]  /*e940*/  @!P4 STG.E.U8 desc[UR20][R26.64+0xe9], R5 ;  /* 0x0000e9051a00c986 */ /* 0x000fe2000c101114 */
[C---:B------:R-:W-:Y:S02]  /*e950*/  ISETP.LT.OR P4, PT, R34.reuse, 0xf9, !P1 ;  /* 0x000000f92200780c */ /* 0x040fe40004f81670 */
[----:B------:R-:W-:Y:S01]  /*e960*/  ISETP.LT.OR P1, PT, R34, 0xfa, !P1 ;  /* 0x000000fa2200780c */ /* 0x000fe20004f21670 */
[----:B---3--:R-:W-:Y:S01]  /*e970*/  FMUL R0, R221, UR32 ;  /* 0x00000020dd007c20 */ /* 0x008fe20008400000 */
[----:B------:R-:W-:-:S04]  /*e980*/  FMUL R3, R220, UR32 ;  /* 0x00000020dc037c20 */ /* 0x000fc80008400000 */
[----:B0-----:R-:W-:Y:S02]  /*e990*/  F2FP.SATFINITE.E4M3.F32.PACK_AB_MERGE_C R7, RZ, R0, RZ ;  /* 0x00000000ff07723e */ /* 0x001fe400048070ff */
[----:B-1----:R-:W-:Y:S01]  /*e9a0*/  F2FP.SATFINITE.E4M3.F32.PACK_AB_MERGE_C R9, RZ, R3, RZ ;  /* 0x00000003ff09723e */ /* 0x002fe200048070ff */
[----:B------:R-:W-:Y:S02]  /*e9b0*/  FMUL R0, R222, UR32 ;  /* 0x00000020de007c20 */ /* 0x000fe40008400000 */
[----:B------:R0:W-:Y:S01]  /*e9c0*/  @!P5 STG.E.U8 desc[UR20][R24.64+0xf0], R7 ;  /* 0x0000f0071800d986 */ /* 0x0001e2000c101114 */
[----:B------:R-:W-:-:S03]  /*e9d0*/  ISETP.LT.OR P5, PT, R34, 0xf2, !P0 ;  /* 0x000000f22200780c */ /* 0x000fc600047a1670 */
[----:B------:R1:W-:Y:S01]  /*e9e0*/  @!P6 STG.E.U8 desc[UR20][R24.64+0xf1], R9 ;  /* 0x0000f1091800e986 */ /* 0x0003e2000c101114 */
[C---:B------:R-:W-:Y:S02]  /*e9f0*/  ISETP.LT.OR P6, PT, R34.reuse, 0xf9, !P0 ;  /* 0x000000f92200780c */ /* 0x040fe400047c1670 */
[----:B------:R-:W-:Y:S01]  /*ea00*/  F2FP.SATFINITE.E4M3.F32.PACK_AB_MERGE_C R13, RZ, R0, RZ ;  /* 0x00000000ff0d723e */ /* 0x000fe200048070ff */
[----:B------:R-:W-:Y:S01]  /*ea10*/  FMUL R0, R223, UR32 ;  /* 0x00000020df007c20 */ /* 0x000fe20008400000 */
[----:B------:R-:W-:Y:S01]  /*ea20*/  ISETP.LT.OR P0, PT, R34, 0xfa, !P0 ;  /* 0x000000fa2200780c */ /* 0x000fe20004701670 */
[----:B------:R-:W-:-:S03]  /*ea30*/  FMUL R2, R225, UR32 ;  /* 0x00000020e1027c20 */ /* 0x000fc60008400000 */
[----:B0-----:R-:W-:Y:S02]  /*ea40*/  F2FP.SATFINITE.E4M3.F32.PACK_AB_MERGE_C R7, RZ, R0, RZ ;  /* 0x00000000ff07723e */ /* 0x001fe400048070ff */
[----:B-1----:R-:W-:Y:S01]  /*ea50*/  F2FP.SATFINITE.E4M3.F32.PACK_AB_MERGE_C R9, RZ, R2, RZ ;  /* 0x00000002ff09723e */ /* 0x002fe200048070ff */
[----:B--2---:R-:W-:Y:S01]  /*ea60*/  FMUL R3, R224, UR32 ;  /* 0x00000020e0037c20 */ /* 0x004fe20008400000 */
[----:B----4-:R-:W-:Y:S01]  /*ea70*/  FMUL R4, R226, UR32 ;  /* 0x00000020e2047c20 */ /* 0x010fe20008400000 */
[----:B------:R-:W-:-:S03]  /*ea80*/  FMUL R5, R227, UR32 ;  /* 0x00000020e3057c20 */ /* 0x000fc60008400000 */
[----:B------:R-:W-:Y:S02]  /*ea90*/  F2FP.SATFINITE.E4M3.F32.PACK_AB_MERGE_C R3, RZ, R3, RZ ;  /* 0x00000003ff03723e */ /* 0x000fe400048070ff */
[----:B------:R-:W-:Y:S02]  /*eaa0*/  F2FP.SATFINITE.E4M3.F32.PACK_AB_MERGE_C R11, RZ, R4, RZ ;  /* 0x00000004ff0b723e */ /* 0x000fe400048070ff */
[----:B------:R-:W-:Y:S01]  /*eab0*/  F2FP.SATFINITE.E4M3.F32.PACK_AB_MERGE_C R5, RZ, R5, RZ ;  /* 0x00000005ff05723e */ /* 0x000fe200048070ff */
[----:B------:R0:W-:Y:S04]  /*eac0*/  @!P3 STG.E.U8 desc[UR20][R26.64+0xf0], R13 ;  /* 0x0000f00d1a00b986 */ /* 0x0001e8000c101114 */
[----:B------:R0:W-:Y:S04]  /*ead0*/  @!P5 STG.E.U8 desc[UR20][R26.64+0xf1], R7 ;  /* 0x0000f1071a00d986 */ /* 0x0001e8000c101114 */
[----:B------:R0:W-:Y:S04]  /*eae0*/  @!P4 STG.E.U8 desc[UR20][R24.64+0xf8], R9 ;  /* 0x0000f8091800c986 */ /* 0x0001e8000c101114 */
[----:B------:R0:W-:Y:S04]  /*eaf0*/  @!P1 STG.E.U8 desc[UR20][R24.64+0xf9], R3 ;  /* 0x0000f90318009986 */ /* 0x0001e8000c101114 */
[----:B------:R0:W-:Y:S04]  /*eb00*/  @!P6 STG.E.U8 desc[UR20][R26.64+0xf8], R11 ;  /* 0x0000f80b1a00e986 */ /* 0x0001e8000c101114 */
[----:B------:R0:W-:Y:S02]  /*eb10*/  @!P0 STG.E.U8 desc[UR20][R26.64+0xf9], R5 ;  /* 0x0000f9051a008986 */ /* 0x0001e4000c101114 */
.L_x_297:
[----:B------:R-:W-:Y:S05]  /*eb20*/  BSYNC B0 ;  /* 0x0000000000007941 */ /* 0x000fea0003800000 */
.L_x_39:
[----:B------:R-:W2:Y:S01]  /*eb30*/  LDL.LU R22, [R1+0x7c] ;  /* 0x00007c0001167983 */ /* 0x000ea20000300800 */
[----:B0----5:R-:W-:Y:S01]  /*eb40*/  IMAD.U32 R3, RZ, RZ, UR12 ;  /* 0x0000000cff037e24 */ /* 0x021fe2000f8e00ff */
[----:B------:R-:W-:Y:S02]  /*eb50*/  ULDC.64 UR6, c[0x0][0x650] ;  /* 0x0001940000067ab9 */ /* 0x000fe40000000a00 */
[----:B------:R-:W3:Y:S01]  /*eb60*/  LDL.LU R19, [R1+0x80] ;  /* 0x0000800001137983 */ /* 0x000ee20000300800 */
[----:B------:R-:W-:Y:S01]  /*eb70*/  IMAD.U32 R0, RZ, RZ, UR16 ;  /* 0x00000010ff007e24 */ /* 0x000fe2000f8e00ff */
[----:B------:R0:W-:Y:S01]  /*eb80*/  SYNCS.ARRIVE.TRANS64.A1T0 RZ, [R3+UR28], RZ ;  /* 0x000000ff03ff79a7 */ /* 0x0001e2000810001c */
[----:B------:R-:W-:Y:S02]  /*eb90*/  IMAD.U32 R2, RZ, RZ, UR16 ;  /* 0x00000010ff027e24 */ /* 0x000fe4000f8e00ff */
[----:B------:R-:W-:Y:S02]  /*eba0*/  IMAD.MOV.U32 R4, RZ, RZ, -0x1 ;  /* 0xffffffffff047424 */ /* 0x000fe400078e00ff */
[----:B0-----:R-:W-:Y:S01]  /*ebb0*/  IMAD.U32 R3, RZ, RZ, UR13 ;  /* 0x0000000dff037e24 */ /* 0x001fe2000f8e00ff */
[----:B---3--:R-:W-:-:S02]  /*ebc0*/  LEA R19, P0, R0, R19, 0x1 ;  /* 0x0000001300137211 */ /* 0x008fc400078008ff */
[----:B------:R-:W-:Y:S02]  /*ebd0*/  PRMT R0, RZ, 0x7610, R0 ;  /* 0x00007610ff007816 */ /* 0x000fe40000000000 */
[----:B--2---:R-:W-:Y:S01]  /*ebe0*/  LEA.HI.X R22, R2, R22, R3, 0x1, P0 ;  /* 0x0000001602167211 */ /* 0x004fe200000f0c03 */
[----:B------:R-:W-:Y:S01]  /*ebf0*/  IMAD.MOV.U32 R2, RZ, RZ, -0x1 ;  /* 0xffffffffff027424 */ /* 0x000fe200078e00ff */
[----:B------:R0:W-:Y:S01]  /*ec00*/  STL [R1+0x80], R19 ;  /* 0x0000801301007387 */ /* 0x0001e20000100800 */
[----:B------:R-:W-:Y:S01]  /*ec10*/  IMAD.MOV.U32 R3, RZ, RZ, -0x1 ;  /* 0xffffffffff037424 */ /* 0x000fe200078e00ff */
[----:B------:R-:W-:Y:S02]  /*ec20*/  ISETP.GE.U32.AND P0, PT, R19, UR6, PT ;  /* 0x0000000613007c0c */ /* 0x000fe4000bf06070 */
[----:B------:R0:W-:Y:S02]  /*ec30*/  STL [R1+0x7c], R22 ;  /* 0x00007c1601007387 */ /* 0x0001e40000100800 */
[----:B------:R-:W-:-:S02]  /*ec40*/  ISETP.GE.U32.AND.EX P0, PT, R22, UR7, PT, P0 ;  /* 0x0000000716007c0c */ /* 0x000fc4000bf06100 */
[----:B------:R0:W-:Y:S04]  /*ec50*/  STL [R1+0x84], R4 ;  /* 0x0000840401007387 */ /* 0x0001e80000100800 */
[----:B------:R0:W-:Y:S04]  /*ec60*/  STL [R1+0x74], R2 ;  /* 0x0000740201007387 */ /* 0x0001e80000100800 */
[----:B------:R0:W-:Y:S03]  /*ec70*/  STL [R1+0x88], R3 ;  /* 0x0000880301007387 */ /* 0x0001e60000100800 */
[----:B------:R-:W-:Y:S05]  /*ec80*/  @P0 BRA `(.L_x_298) ;  /* 0x0000000400740947 */ /* 0x000fea0003800000 */
[----:B------:R-:W2:Y:S01]  /*ec90*/  S2R R14, SR_CTAID.X ;  /* 0x00000000000e7919 */ /* 0x000ea20000002500 */
[----:B------:R-:W3:Y:S01]  /*eca0*/  LDC.64 R8, c[0x0][0x628] ;  /* 0x00018a00ff087b82 */ /* 0x000ee20000000a00 */
[----:B------:R-:W-:Y:S01]  /*ecb0*/  ULDC UR6, c[0x0][0x150] ;  /* 0x0000540000067ab9 */ /* 0x000fe20000000800 */
[----:B------:R-:W-:Y:S01]  /*ecc0*/  IMAD.MOV.U32 R6, RZ, RZ, R19 ;  /* 0x000000ffff067224 */ /* 0x000fe200078e0013 */
[----:B------:R-:W0:Y:S01]  /*ecd0*/  S2R R16, SR_CTAID.Y ;  /* 0x0000000000107919 */ /* 0x000e220000002600 */
[----:B------:R-:W-:-:S04]  /*ece0*/  IMAD.MOV.U32 R7, RZ, RZ, R22 ;  /* 0x000000ffff077224 */ /* 0x000fc800078e0016 */
[----:B------:R-:W0:Y:S08]  /*ecf0*/  LDC R17, c[0x0][0x144] ;  /* 0x00005100ff117b82 */ /* 0x000e300000000800 */
[----:B------:R-:W0:Y:S08]  /*ed00*/  LDC R10, c[0x0][0x630] ;  /* 0x00018c00ff0a7b82 */ /* 0x000e300000000800 */
[----:B------:R-:W0:Y:S01]  /*ed10*/  LDC.64 R12, c[0x0][0x620] ;  /* 0x00018800ff0c7b82 */ /* 0x000e220000000a00 */
[----:B---3--:R-:W-:-:S04]  /*ed20*/  ISETP.NE.U32.AND P0, PT, R8, RZ, PT ;  /* 0x000000ff0800720c */ /* 0x008fc80003f05070 */
[----:B------:R-:W-:Y:S02]  /*ed30*/  ISETP.NE.AND.EX P0, PT, R9, RZ, PT, P0 ;  /* 0x000000ff0900720c */ /* 0x000fe40003f05300 */
[----:B--2---:R-:W-:-:S05]  /*ed40*/  I2FP.F32.U32 R0, R14 ;  /* 0x0000000e00007245 */ /* 0x004fca0000201000 */
[----:B------:R-:W-:-:S04]  /*ed50*/  FMUL R0, R0, UR6 ;  /* 0x0000000600007c20 */ /* 0x000fc80008400000 */
[----:B------:R2:W3:Y:S02]  /*ed60*/  F2I.U32.TRUNC.NTZ R15, R0 ;  /* 0x00000000000f7305 */ /* 0x0004e4000020f000 */
[----:B------:R-:W-:Y:S05]  /*ed70*/  @!P0 BRA `(.L_x_299) ;  /* 0x0000000000288947 */ /* 0x000fea0003800000 */
[----:B--2---:R-:W2:Y:S02]  /*ed80*/  LDC R0, c[0x0][0x634] ;  /* 0x00018d00ff007b82 */ /* 0x004ea40000000800 */
[----:B--2---:R-:W-:-:S05]  /*ed90*/  IADD3 R7, P0, R19, R0, RZ ;  /* 0x0000000013077210 */ /* 0x004fca0007f1e0ff */
[----:B------:R-:W-:-:S04]  /*eda0*/  IMAD.X R11, RZ, RZ, R22, P0 ;  /* 0x000000ffff0b7224 */ /* 0x000fc800000e0616 */
[----:B0-----:R-:W-:-:S04]  /*edb0*/  IMAD.WIDE.U32 R2, R11, R8, RZ ;  /* 0x000000080b027225 */ /* 0x001fc800078e00ff */
[----:B------:R-:W-:-:S04]  /*edc0*/  IMAD.WIDE.U32 R4, P0, R7, R9, R2 ;  /* 0x0000000907047225 */ /* 0x000fc80007800002 */
[----:B------:R-:W-:-:S04]  /*edd0*/  IMAD.WIDE.U32 R2, R7, R8, RZ ;  /* 0x0000000807027225 */ /* 0x000fc800078e00ff */
[----:B------:R-:W-:Y:S01]  /*ede0*/  IMAD.X R7, RZ, RZ, RZ, P0 ;  /* 0x000000ffff077224 */ /* 0x000fe200000e06ff */
[----:B------:R-:W-:Y:S01]  /*edf0*/  IADD3 RZ, P0, R3, R4, RZ ;  /* 0x0000000403ff7210 */ /* 0x000fe20007f1e0ff */
[----:B------:R-:W-:-:S04]  /*ee00*/  IMAD.MOV.U32 R6, RZ, RZ, R5 ;  /* 0x000000ffff067224 */ /* 0x000fc800078e0005 */
[----:B------:R-:W-:-:S08]  /*ee10*/  IMAD.WIDE.U32.X R6, R11, R9, R6, P0 ;  /* 0x000000090b067225 */ /* 0x000fd000000e0406 */
.L_x_299:
[-CC-:B0-----:R-:W-:Y:S01]  /*ee20*/  SHF.R.U64 R11, R6, R10.reuse, R7.reuse ;  /* 0x0000000a060b7219 */ /* 0x181fe20000001207 */
[----:B------:R-:W0:Y:S01]  /*ee30*/  LDC.64 R20, c[0x0][0x640] ;  /* 0x00019000ff147b82 */ /* 0x000e220000000a00 */
[----:B--2---:R-:W-:Y:S01]  /*ee40*/  SHF.R.U32.HI R0, RZ, R10, R7 ;  /* 0x0000000aff007219 */ /* 0x004fe20000011607 */
[----:B------:R-:W-:Y:S01]  /*ee50*/  IMAD.MOV.U32 R2, RZ, RZ, R19 ;  /* 0x000000ffff027224 */ /* 0x000fe200078e0013 */
[----:B------:R-:W-:Y:S01]  /*ee60*/  IADD3 R5, P0, RZ, -R11, RZ ;  /* 0x8000000bff057210 */ /* 0x000fe20007f1e0ff */
[----:B---3--:R-:W-:Y:S01]  /*ee70*/  IMAD.MOV R15, RZ, RZ, -R15 ;  /* 0x000000ffff0f7224 */ /* 0x008fe200078e0a0f */
[----:B------:R-:W-:Y:S01]  /*ee80*/  ULDC UR6, c[0x0][0x154] ;  /* 0x0000550000067ab9 */ /* 0x000fe20000000800 */
[----:B------:R-:W-:Y:S02]  /*ee90*/  IMAD.MOV.U32 R7, RZ, RZ, 0x1 ;  /* 0x00000001ff077424 */ /* 0x000fe400078e00ff */
[----:B------:R-:W2:Y:S01]  /*eea0*/  LDC R4, c[0x0][0x618] ;  /* 0x00018600ff047b82 */ /* 0x000ea20000000800 */
[----:B------:R-:W-:-:S02]  /*eeb0*/  IMAD.X R3, RZ, RZ, ~R0, P0 ;  /* 0x000000ffff037224 */ /* 0x000fc400000e0e00 */
[----:B------:R-:W-:Y:S02]  /*eec0*/  IMAD R17, R17, R15, R14 ;  /* 0x0000000f11117224 */ /* 0x000fe400078e020e */
[-C--:B------:R-:W-:Y:S02]  /*eed0*/  IMAD R0, R3, R12.reuse, RZ ;  /* 0x0000000c03007224 */ /* 0x080fe400078e02ff */
[----:B------:R-:W-:Y:S01]  /*eee0*/  IMAD.MOV.U32 R3, RZ, RZ, R22 ;  /* 0x000000ffff037224 */ /* 0x000fe200078e0016 */
[----:B------:R-:W3:Y:S01]  /*eef0*/  LDC R6, c[0x0][0x608] ;  /* 0x00018200ff067b82 */ /* 0x000ee20000000800 */
[----:B------:R-:W-:-:S04]  /*ef00*/  IMAD.WIDE.U32 R2, R5, R12, R2 ;  /* 0x0000000c05027225 */ /* 0x000fc800078e0002 */
[----:B------:R-:W-:-:S03]  /*ef10*/  IMAD R5, R5, R13, R0 ;  /* 0x0000000d05057224 */ /* 0x000fc600078e0200 */
[----:B------:R-:W5:Y:S01]  /*ef20*/  LDC R18, c[0x0][0x658] ;  /* 0x00019600ff127b82 */ /* 0x000f620000000800 */
[----:B------:R-:W-:Y:S01]  /*ef30*/  I2FP.F32.U32 R0, R16 ;  /* 0x0000001000007245 */ /* 0x000fe20000201000 */
[----:B------:R-:W-:Y:S01]  /*ef40*/  IMAD.IADD R3, R3, 0x1, R5 ;  /* 0x0000000103037824 */ /* 0x000fe200078e0205 */
[----:B0-----:R-:W-:Y:S01]  /*ef50*/  ISETP.NE.U32.AND P0, PT, R20, RZ, PT ;  /* 0x000000ff1400720c */ /* 0x001fe20003f05070 */
[----:B------:R-:W-:Y:S02]  /*ef60*/  IMAD.MOV.U32 R5, RZ, RZ, -0x1 ;  /* 0xffffffffff057424 */ /* 0x000fe400078e00ff */
[----:B------:R-:W-:Y:S02]  /*ef70*/  FMUL R0, R0, UR6 ;  /* 0x0000000600007c20 */ /* 0x000fe40008400000 */
[----:B------:R-:W0:Y:S01]  /*ef80*/  LDC R15, c[0x0][0x148] ;  /* 0x00005200ff0f7b82 */ /* 0x000e220000000800 */
[----:B--2---:R-:W-:Y:S01]  /*ef90*/  SHF.R.U64 R10, R2, R4, R3 ;  /* 0x00000004020a7219 */ /* 0x004fe20000001203 */
[----:B------:R2:W0:Y:S01]  /*efa0*/  F2I.U32.TRUNC.NTZ R13, R0 ;  /* 0x00000000000d7305 */ /* 0x000422000020f000 */
[----:B------:R-:W-:-:S02]  /*efb0*/  ISETP.NE.AND.EX P0, PT, R21, RZ, PT, P0 ;  /* 0x000000ff1500720c */ /* 0x000fc40003f05300 */
[----:B------:R-:W-:-:S03]  /*efc0*/  SHF.R.U32.HI R3, RZ, R4, R3 ;  /* 0x00000004ff037219 */ /* 0x000fc60000011603 */
[----:B------:R-:W0:Y:S01]  /*efd0*/  LDC R14, c[0x0][0x600] ;  /* 0x00018000ff0e7b82 */ /* 0x000e220000000800 */
[-CC-:B---3--:R-:W-:Y:S02]  /*efe0*/  SHF.R.U64 R8, R10, R6.reuse, R3.reuse ;  /* 0x000000060a087219 */ /* 0x188fe40000001203 */
[----:B------:R-:W-:-:S05]  /*eff0*/  SHF.R.U32.HI R3, RZ, R6, R3 ;  /* 0x00000006ff037219 */ /* 0x000fca0000011603 */
[----:B------:R-:W3:Y:S01]  /*f000*/  LDC R22, c[0x0][0x648] ;  /* 0x00019200ff167b82 */ /* 0x000ee20000000800 */
[-CC-:B-----5:R-:W-:Y:S02]  /*f010*/  SHF.R.U64 R12, R8, R18.reuse, R3.reuse ;  /* 0x00000012080c7219 */ /* 0x1a0fe40000001203 */
[-C--:B------:R-:W-:Y:S02]  /*f020*/  SHF.L.U32 R5, R5, R18.reuse, RZ ;  /* 0x0000001205057219 */ /* 0x080fe400000006ff */
[-C--:B------:R-:W-:Y:S01]  /*f030*/  SHF.R.U32.HI R3, RZ, R18.reuse, R3 ;  /* 0x00000012ff037219 */ /* 0x080fe20000011603 */
[----:B------:R-:W-:Y:S01]  /*f040*/  IMAD.MOV.U32 R2, RZ, RZ, R12 ;  /* 0x000000ffff027224 */ /* 0x000fe200078e000c */
[----:B------:R-:W-:Y:S01]  /*f050*/  SHF.L.U32 R18, R7, R18, RZ ;  /* 0x0000001207127219 */ /* 0x000fe200000006ff */
[----:B------:R-:W0:Y:S01]  /*f060*/  LDC R23, c[0x0][0x638] ;  /* 0x00018e00ff177b82 */ /* 0x000e220000000800 */
[----:B------:R-:W-:-:S07]  /*f070*/  LOP3.LUT R19, RZ, R5, RZ, 0x33, !PT ;  /* 0x00000005ff137212 */ /* 0x000fce00078e33ff */
[----:B------:R-:W0:Y:S01]  /*f080*/  LDC R24, c[0x0][0x610] ;  /* 0x00018400ff187b82 */ /* 0x000e220000000800 */
[----:B--2---:R-:W-:Y:S05]  /*f090*/  @!P0 BRA `(.L_x_300) ;  /* 0x0000000000288947 */ /* 0x004fea0003800000 */
        /* <DEDUP_REMOVED lines=10> */
.L_x_300:
[----:B---3--:R-:W-:Y:S01]  /*f140*/  SHF.R.U64 R0, R2, R22, R3 ;  /* 0x0000001602007219 */ /* 0x008fe20000001203 */
[----:B0-----:R-:W-:Y:S01]  /*f150*/  VIADD R7, R14, 0xffffffff ;  /* 0xffffffff0e077836 */ /* 0x001fe20000000000 */
[----:B------:R-:W-:Y:S01]  /*f160*/  LOP3.LUT R5, R8, R19, RZ, 0xc0, !PT ;  /* 0x0000001308057212 */ /* 0x000fe200078ec0ff */
[----:B------:R-:W-:Y:S02]  /*f170*/  IMAD.MOV R13, RZ, RZ, -R13 ;  /* 0x000000ffff0d7224 */ /* 0x000fe400078e0a0d */
[----:B------:R-:W-:Y:S02]  /*f180*/  IMAD.MOV R3, RZ, RZ, -R0 ;  /* 0x000000ffff037224 */ /* 0x000fe400078e0a00 */
[----:B------:R-:W-:Y:S01]  /*f190*/  IMAD R2, R18, R0, R5 ;  /* 0x0000000012027224 */ /* 0x000fe200078e0205 */
[----:B------:R-:W-:Y:S01]  /*f1a0*/  LOP3.LUT R5, R10, R7, RZ, 0xc0, !PT ;  /* 0x000000070a057212 */ /* 0x000fe200078ec0ff */
[----:B------:R-:W-:Y:S02]  /*f1b0*/  @P2 IMAD R17, R15, R13, R16 ;  /* 0x0000000d0f112224 */ /* 0x000fe400078e0210 */
[----:B------:R-:W-:-:S02]  /*f1c0*/  IMAD R0, R3, R23, R12 ;  /* 0x0000001703007224 */ /* 0x000fc400078e020c */
[----:B------:R-:W-:Y:S02]  /*f1d0*/  IMAD.MOV.U32 R4, RZ, RZ, 0x1 ;  /* 0x00000001ff047424 */ /* 0x000fe400078e00ff */
[----:B------:R-:W-:Y:S02]  /*f1e0*/  IMAD R2, R2, R24, R17 ;  /* 0x0000001802027224 */ /* 0x000fe400078e0211 */
[----:B------:R-:W-:Y:S01]  /*f1f0*/  IMAD R3, R0, R14, R5 ;  /* 0x0000000e00037224 */ /* 0x000fe200078e0205 */
[----:B------:R-:W-:-:S04]  /*f200*/  PRMT R0, R4, 0x7610, R0 ;  /* 0x0000761004007816 */ /* 0x000fc80000000000 */
[----:B------:R-:W-:Y:S02]  /*f210*/  SEL R4, R3, R2, !P2 ;  /* 0x0000000203047207 */ /* 0x000fe40005000000 */
[----:B------:R-:W-:-:S03]  /*f220*/  SEL R2, R2, R3, !P2 ;  /* 0x0000000302027207 */ /* 0x000fc60005000000 */
[----:B------:R2:W-:Y:S04]  /*f230*/  STL [R1+0x88], R4 ;  /* 0x0000880401007387 */ /* 0x0005e80000100800 */
[----:B------:R2:W-:Y:S04]  /*f240*/  STL [R1+0x74], R11 ;  /* 0x0000740b01007387 */ /* 0x0005e80000100800 */
[----:B------:R2:W-:Y:S02]  /*f250*/  STL [R1+0x84], R2 ;  /* 0x0000840201007387 */ /* 0x0005e40000100800 */
.L_x_298:
[----:B------:R-:W-:Y:S01]  /*f260*/  LOP3.LUT P0, RZ, R0, 0xff, RZ, 0xc0, !PT ;  /* 0x000000ff00ff7812 */ /* 0x000fe2000780c0ff */
[----:B------:R-:W-:-:S12]  /*f270*/  ULOP3.LUT UR27, UR27, 0x1, URZ, 0x3c, !UPT ;  /* 0x000000011b1b7892 */ /* 0x000fd8000f8e3c3f */
[----:B------:R-:W-:Y:S05]  /*f280*/  @P0 BRA `(.L_x_301) ;  /* 0xffffff2400600947 */ /* 0x000fea000383ffff */
[----:B------:R-:W-:Y:S05]  /*f290*/  EXIT ;  /* 0x000000000000794d */ /* 0x000fea0003800000 */
.L_x_17:
[----:B------:R-:W-:-:S08]  /*f2a0*/  ISETP.NE.AND P0, PT, RZ, UR6, PT ;  /* 0x00000006ff007c0c */ /* 0x000fd0000bf05270 */
[----:B0123--:R-:W0:-:S00]  /*f2b0*/  USETMAXREG.DEALLOC.CTAPOOL 0x28 ;  /* 0x00000028000079c8 */ /* 0x00fe0000080e0500 */
[----:B------:R-:W-:Y:S05]  /*f2c0*/  @P0 EXIT ;  /* 0x000000000000094d */ /* 0x000fea0003800000 */
[----:B0-----:R-:W-:Y:S01]  /*f2d0*/  LOP3.LUT P0, RZ, R0, 0xff, RZ, 0xc0, !PT ;  /* 0x000000ff00ff7812 */ /* 0x001fe2000780c0ff */
[----:B------:R-:W-:Y:S02]  /*f2e0*/  IMAD.MOV.U32 R0, RZ, RZ, 0x1 ;  /* 0x00000001ff007424 */ /* 0x000fe400078e00ff */
[----:B------:R-:W-:-:S10]  /*f2f0*/  IMAD.MOV.U32 R10, RZ, RZ, RZ ;  /* 0x000000ffff0a7224 */ /* 0x000fd400078e00ff */
[----:B------:R-:W-:Y:S05]  /*f300*/  @!P0 BRA `(.L_x_302) ;  /* 0x0000000c00608947 */ /* 0x000fea0003800000 */
[----:B------:R-:W0:Y:S01]  /*f310*/  S2R R8, SR_CgaCtaId ;  /* 0x0000000000087919 */ /* 0x000e220000008800 */
[----:B------:R-:W-:Y:S01]  /*f320*/  LOP3.LUT P0, RZ, R3, 0x1f, RZ, 0xc0, !PT ;  /* 0x0000001f03ff7812 */ /* 0x000fe2000780c0ff */
[----:B------:R-:W-:Y:S01]  /*f330*/  ULDC UR5, c[0x0][0x658] ;  /* 0x0001960000057ab9 */ /* 0x000fe20000000800 */
[----:B------:R-:W-:Y:S01]  /*f340*/  UMOV UR6, 0xffffffff ;  /* 0xffffffff00067882 */ /* 0x000fe20000000000 */
[----:B------:R-:W-:Y:S01]  /*f350*/  BSSY B0, `(.L_x_302) ;  /* 0x00000d3000007945 */ /* 0x000fe20003800000 */
[----:B------:R-:W-:Y:S01]  /*f360*/  USHF.L.U32 UR6, UR6, UR5, URZ ;  /* 0x0000000506067299 */ /* 0x000fe2000800063f */
[C---:B------:R-:W-:Y:S01]  /*f370*/  ISETP.NE.AND P3, PT, R2.reuse, RZ, PT ;  /* 0x000000ff0200720c */ /* 0x040fe20003f65270 */
[----:B------:R-:W-:Y:S01]  /*f380*/  IMAD.MOV.U32 R11, RZ, RZ, 0x1 ;  /* 0x00000001ff0b7424 */ /* 0x000fe200078e00ff */
[----:B------:R-:W-:Y:S01]  /*f390*/  ISETP.NE.OR P0, PT, R2, RZ, !P0 ;  /* 0x000000ff0200720c */ /* 0x000fe20004705670 */
[----:B------:R-:W-:Y:S01]  /*f3a0*/  IMAD.MOV.U32 R0, RZ, RZ, 0x1 ;  /* 0x00000001ff007424 */ /* 0x000fe200078e00ff */
[----:B------:R-:W-:Y:S01]  /*f3b0*/  ULDC UR4, c[0x0][0x600] ;  /* 0x0001800000047ab9 */ /* 0x000fe20000000800 */
[----:B------:R-:W-:Y:S01]  /*f3c0*/  IMAD.MOV.U32 R10, RZ, RZ, RZ ;  /* 0x000000ffff0a7224 */ /* 0x000fe200078e00ff */
[----:B------:R-:W-:Y:S01]  /*f3d0*/  UMOV UR7, 0x1 ;  /* 0x0000000100077882 */ /* 0x000fe20000000000 */
[----:B------:R-:W-:-:S02]  /*f3e0*/  UIADD3 UR26, UR14, 0x1, URZ ;  /* 0x000000010e1a7890 */ /* 0x000fc4000fffe03f */
[----:B------:R-:W-:Y:S02]  /*f3f0*/  ULOP3.LUT UR27, UR15, 0x2, URZ, 0xfc, !UPT ;  /* 0x000000020f1b7892 */ /* 0x000fe4000f8efc3f */
[----:B------:R-:W-:Y:S02]  /*f400*/  UIADD3 UR4, UR4, -0x1, URZ ;  /* 0xffffffff04047890 */ /* 0x000fe4000fffe03f */
[----:B------:R-:W-:Y:S02]  /*f410*/  USHF.L.U32 UR22, UR7, UR5, URZ ;  /* 0x0000000507167299 */ /* 0x000fe4000800063f */
[----:B------:R-:W-:Y:S01]  /*f420*/  ULOP3.LUT UR21, URZ, UR6, URZ, 0x33, !UPT ;  /* 0x000000063f157292 */ /* 0x000fe2000f8e333f */
[----:B------:R-:W-:Y:S01]  /*f430*/  ULDC.64 UR24, c[0x0][0x198] ;  /* 0x0000660000187ab9 */ /* 0x000fe20000000a00 */
[C---:B0-----:R-:W-:Y:S02]  /*f440*/  IMAD.SHL.U32 R9, R8.reuse, 0x40, RZ ;  /* 0x0000004008097824 */ /* 0x041fe400078e00ff */
[----:B------:R-:W-:-:S03]  /*f450*/  IMAD.SHL.U32 R8, R8, 0x2000, RZ ;  /* 0x0000200008087824 */ /* 0x000fc600078e00ff */
[----:B------:R-:W-:Y:S02]  /*f460*/  LOP3.LUT R9, R9, 0xc0, RZ, 0xc0, !PT ;  /* 0x000000c009097812 */ /* 0x000fe400078ec0ff */
[----:B------:R-:W-:-:S07]  /*f470*/  LOP3.LUT R8, R8, 0x6000, RZ, 0xc0, !PT ;  /* 0x0000600008087812 */ /* 0x000fce00078ec0ff */
.L_x_314:
[----:B------:R-:W-:-:S03]  /*f480*/  UMOV UR5, 0xffffffff ;  /* 0xffffffff00057882 */ /* 0x000fc60000000000 */
[----:B01----:R-:W-:Y:S05]  /*f490*/  BRA.DIV UR5, `(.L_x_303) ;  /* 0x00000012054c7947 */ /* 0x003fea000b800000 */
[----:B------:R-:W-:-:S13]  /*f4a0*/  ELECT P1, URZ, PT ;  /* 0x00000000003f782f */ /* 0x000fda0003820000 */
.L_x_328:
[----:B------:R-:W0:Y:S01]  /*f4b0*/  LDC R2, c[0x0][0x28c] ;  /* 0x0000a300ff027b82 */ /* 0x000e220000000800 */
[----:B------:R-:W-:Y:S01]  /*f4c0*/  BSSY B1, `(.L_x_304) ;  /* 0x000003d000017945 */ /* 0x000fe20003800000 */
[----:B0-----:R-:W-:-:S13]  /*f4d0*/  ISETP.LT.OR P1, PT, R2, 0x1, !P1 ;  /* 0x000000010200780c */ /* 0x001fda0004f21670 */
[----:B------:R-:W-:Y:S05]  /*f4e0*/  @P1 BRA `(.L_x_305) ;  /* 0x0000000000e81947 */ /* 0x000fea0003800000 */
[----:B------:R-:W2:Y:S04]  /*f4f0*/  LDL.LU R4, [R1+0x84] ;  /* 0x0000840001047983 */ /* 0x000ea80000300800 */
[----:B------:R-:W3:Y:S01]  /*f500*/  LDL.LU R3, [R1+0x88] ;  /* 0x0000880001037983 */ /* 0x000ee20000300800 */
[----:B------:R-:W-:Y:S02]  /*f510*/  IMAD.MOV.U32 R14, RZ, RZ, RZ ;  /* 0x000000ffff0e7224 */ /* 0x000fe400078e00ff */
[----:B------:R-:W-:Y:S02]  /*f520*/  IMAD.U32 R15, RZ, RZ, UR26 ;  /* 0x0000001aff0f7e24 */ /* 0x000fe4000f8e00ff */
[----:B------:R-:W-:Y:S02]  /*f530*/  IMAD.MOV.U32 R2, RZ, RZ, R0 ;  /* 0x000000ffff027224 */ /* 0x000fe400078e0000 */
[----:B--2---:R-:W-:-:S02]  /*f540*/  IMAD.SHL.U32 R6, R4, 0x40, RZ ;  /* 0x0000004004067824 */ /* 0x004fc400078e00ff */
[----:B---3--:R-:W-:Y:S02]  /*f550*/  IMAD R7, R3, 0x100, R9 ;  /* 0x0000010003077824 */ /* 0x008fe400078e0209 */
[----:B------:R-:W-:-:S07]  /*f560*/  IMAD.MOV.U32 R3, RZ, RZ, R10 ;  /* 0x000000ffff037224 */ /* 0x000fce00078e000a */
.L_x_309:
[----:B------:R-:W0:Y:S01]  /*f570*/  S2R R5, SR_CgaCtaId ;  /* 0x0000000000057919 */ /* 0x000e220000008800 */
[----:B------:R-:W-:-:S04]  /*f580*/  MOV R4, 0x400 ;  /* 0x0000040000047802 */ /* 0x000fc80000000f00 */
[----:B0-----:R-:W-:Y:S02]  /*f590*/  LEA R12, R5, R4, 0x18 ;  /* 0x00000004050c7211 */ /* 0x001fe400078ec0ff */
[----:B------:R-:W-:Y:S01]  /*f5a0*/  SHF.L.U32 R4, R2, 0x1f, RZ ;  /* 0x0000001f02047819 */ /* 0x000fe200000006ff */
[----:B------:R-:W0:Y:S02]  /*f5b0*/  @!P3 LDC R5, c[0x0][0x500] ;  /* 0x00014000ff05bb82 */ /* 0x000e240000000800 */
[----:B------:R-:W-:-:S04]  /*f5c0*/  IMAD R13, R3, 0x8, R12 ;  /* 0x00000008030d7824 */ /* 0x000fc800078e020c */
[----:B------:R-:W1:Y:S02]  /*f5d0*/  SYNCS.PHASECHK.TRANS64.TRYWAIT P1, [R13+URZ+0x28], R4 ;  /* 0x000028040d0075a7 */ /* 0x000e64000802017f */
[----:B-1----:R-:W-:Y:S05]  /*f5e0*/  @!P1 BRA `(.L_x_306) ;  /* 0x0000001000189947 */ /* 0x002fea0003800000 */
.L_x_329:
[----:B------:R-:W-:Y:S01]  /*f5f0*/  UPRMT UR5, UR27, 0x9910, URZ ;  /* 0x000099101b057896 */ /* 0x000fe2000800003f */
[----:B0-----:R0:W-:Y:S03]  /*f600*/  @!P3 SYNCS.ARRIVE.TRANS64 RZ, [R13+URZ], R5 ;  /* 0x000000050dffb9a7 */ /* 0x0011e6000800003f */
[----:B------:R-:W-:-:S06]  /*f610*/  UISETP.NE.AND UP0, UPT, UR5, 0x2, UPT ;  /* 0x000000020500788c */ /* 0x000fcc000bf05270 */
[----:B------:R-:W-:-:S13]  /*f620*/  PLOP3.LUT P1, PT, PT, PT, UP0, 0x80, 0x0 ;  /* 0x000000000000781c */ /* 0x000fda0003f2f008 */
[----:B0-----:R-:W-:Y:S05]  /*f630*/  @P1 BRA `(.L_x_307) ;  /* 0x0000000000041947 */ /* 0x001fea0003800000 */
[----:B------:R-:W-:Y:S01]  /*f640*/  BPT.TRAP 0x1 ;  /* 0x000000040000795c */ /* 0x000fe20000300000 */
.L_x_307:
[----:B------:R-:W-:Y:S05]  /*f650*/  @P0 BRA `(.L_x_308) ;  /* 0x0000000000040947 */ /* 0x000fea0003800000 */
[----:B------:R-:W-:Y:S01]  /*f660*/  BPT.TRAP 0x1 ;  /* 0x000000040000795c */ /* 0x000fe20000300000 */
.L_x_308:
[----:B------:R-:W2:Y:S01]  /*f670*/  LDL R16, [R1+0x74] ;  /* 0x0000740001107983 */ /* 0x000ea20000100800 */
[C---:B-1----:R-:W-:Y:S01]  /*f680*/  IMAD R4, R3.reuse, 0x2000, R12 ;  /* 0x0000200003047824 */ /* 0x042fe200078e020c */
[----:B------:R-:W-:Y:S01]  /*f690*/  R2UR UR20, R12 ;  /* 0x000000000c1472ca */ /* 0x000fe200000e0000 */
[----:B------:R-:W-:Y:S01]  /*f6a0*/  IMAD R5, R3, 0x8000, R8 ;  /* 0x0000800003057824 */ /* 0x000fe200078e0208 */
[----:B------:R-:W-:Y:S01]  /*f6b0*/  R2UR UR9, R13 ;  /* 0x000000000d0972ca */ /* 0x000fe200000e0000 */
[----:B------:R-:W-:Y:S01]  /*f6c0*/  VIADD R15, R15, 0xffffffff ;  /* 0xffffffff0f0f7836 */ /* 0x000fe20000000000 */
[----:B------:R-:W-:Y:S01]  /*f6d0*/  R2UR UR5, R4 ;  /* 0x00000000040572ca */ /* 0x000fe200000e0000 */
[----:B------:R-:W-:Y:S01]  /*f6e0*/  UIADD3 UR6, UP0, UR24, 0xf0, URZ ;  /* 0x000000f018067890 */ /* 0x000fe2000ff1e03f */
[----:B------:R-:W-:Y:S01]  /*f6f0*/  R2UR UR8, R5 ;  /* 0x00000000050872ca */ /* 0x000fe200000e0000 */
[----:B------:R-:W-:Y:S01]  /*f700*/  UIADD3 UR28, UP1, UR24, 0x1f0, URZ ;  /* 0x000001f0181c7890 */ /* 0x000fe2000ff3e03f */
[----:B------:R-:W-:Y:S01]  /*f710*/  R2UR UR11, R6 ;  /* 0x00000000060b72ca */ /* 0x000fe200000e0000 */
[----:B------:R-:W-:Y:S01]  /*f720*/  UIADD3.X UR7, URZ, UR25, URZ, UP0, !UPT ;  /* 0x000000193f077290 */ /* 0x000fe200087fe43f */
[C---:B------:R-:W-:Y:S01]  /*f730*/  R2UR UR10, R14.reuse ;  /* 0x000000000e0a72ca */ /* 0x040fe200000e0000 */
[----:B------:R-:W-:Y:S01]  /*f740*/  VIADD R3, R3, 0x1 ;  /* 0x0000000103037836 */ /* 0x000fe20000000000 */
[----:B------:R-:W-:Y:S01]  /*f750*/  R2UR UR23, R7 ;  /* 0x00000000071772ca */ /* 0x000fe200000e0000 */
[----:B------:R-:W-:Y:S01]  /*f760*/  UIADD3.X UR29, URZ, UR25, URZ, UP1, !UPT ;  /* 0x000000193f1d7290 */ /* 0x000fe20008ffe43f */
[----:B------:R-:W-:Y:S01]  /*f770*/  ISETP.GT.AND P4, PT, R15, 0x1, PT ;  /* 0x000000010f00780c */ /* 0x000fe20003f84270 */
[----:B------:R-:W-:Y:S01]  /*f780*/  UMOV UR18, 0x0 ;  /* 0x0000000000127882 */ /* 0x000fe20000000000 */
[----:B------:R-:W-:Y:S01]  /*f790*/  UMOV UR19, 0x10000000 ;  /* 0x1000000000137882 */ /* 0x000fe20000000000 */
[----:B------:R-:W-:Y:S01]  /*f7a0*/  UIADD3 UR5, UR5, 0x180, URZ ;  /* 0x0000018005057890 */ /* 0x000fe2000fffe03f */
[----:B------:R-:W-:Y:S01]  /*f7b0*/  ISETP.NE.AND P1, PT, R3, 0x5, PT ;  /* 0x000000050300780c */ /* 0x000fe20003f25270 */
[----:B------:R-:W-:Y:S01]  /*f7c0*/  UIADD3 UR20, UR20, 0xa180, UR8 ;  /* 0x0000a18014147890 */ /* 0x000fe2000fffe008 */
[----:B------:R-:W-:Y:S01]  /*f7d0*/  VIADD R14, R14, 0x80 ;  /* 0x000000800e0e7836 */ /* 0x000fe20000000000 */
[----:B------:R-:W-:Y:S01]  /*f7e0*/  UMOV UR30, 0xf0000 ;  /* 0x000f0000001e7882 */ /* 0x000fe20000000000 */
[----:B------:R-:W-:-:S02]  /*f7f0*/  SEL R5, RZ, 0x1, P1 ;  /* 0x00000001ff057807 */ /* 0x000fc40000800000 */
[----:B------:R-:W-:Y:S01]  /*f800*/  UMOV UR8, UR5 ;  /* 0x0000000500087c82 */ /* 0x000fe20008000000 */
[----:B------:R-:W-:Y:S02]  /*f810*/  SEL R3, R3, RZ, P1 ;  /* 0x000000ff03037207 */ /* 0x000fe40000800000 */
[----:B------:R-:W-:Y:S02]  /*f820*/  LOP3.LUT R2, R2, R5, RZ, 0x3c, !PT ;  /* 0x0000000502027212 */ /* 0x000fe400078e3cff */
[----:B--2---:R-:W-:-:S13]  /*f830*/  R2UR UR12, R16 ;  /* 0x00000000100c72ca */ /* 0x004fda00000e0000 */
[----:B------:R0:W-:Y:S02]  /*f840*/  UTMALDG.3D [UR8], [UR6], desc[UR18] ;  /* 0x00001208060075b4 */ /* 0x0001e40008011000 */
[----:B0-----:R-:W-:Y:S01]  /*f850*/  UMOV UR11, UR23 ;  /* 0x00000017000b7c82 */ /* 0x001fe20008000000 */
[----:B------:R-:W-:Y:S02]  /*f860*/  UMOV UR8, UR20 ;  /* 0x0000001400087c82 */ /* 0x000fe40008000000 */
[----:B------:R0:W-:Y:S02]  /*f870*/  UTMALDG.3D.MULTICAST [UR8], [UR28], UR30, desc[UR18] ;  /* 0x000012081c0073b4 */ /* 0x0001e4000801181e */
[----:B0-----:R-:W-:Y:S05]  /*f880*/  @P4 BRA `(.L_x_309) ;  /* 0xfffffffc00384947 */ /* 0x001fea000383ffff */
.L_x_305:
[----:B------:R-:W-:Y:S05]  /*f890*/  BSYNC B1 ;  /* 0x0000000000017941 */ /* 0x000fea0003800000 */
.L_x_304:
[----:B------:R-:W2:Y:S01]  /*f8a0*/  LDL.LU R17, [R1+0x7c] ;  /* 0x00007c0001117983 */ /* 0x000ea20000300800 */
[----:B------:R-:W-:Y:S01]  /*f8b0*/  LOP3.LUT P5, RZ, R11, 0xff, RZ, 0xc0, !PT ;  /* 0x000000ff0bff7812 */ /* 0x000fe200078ac0ff */
[----:B------:R-:W-:Y:S01]  /*f8c0*/  VIADD R10, R10, UR14 ;  /* 0x0000000e0a0a7c36 */ /* 0x000fe20008000000 */
[----:B------:R-:W-:Y:S01]  /*f8d0*/  UISETP.GE.U32.AND UP0, UPT, UR14, 0x5, UPT ;  /* 0x000000050e00788c */ /* 0x000fe2000bf06070 */
[----:B------:R-:W3:Y:S01]  /*f8e0*/  LDL.LU R16, [R1+0x80] ;  /* 0x0000800001107983 */ /* 0x000ee20000300800 */
[----:B------:R-:W-:Y:S01]  /*f8f0*/  IMAD.U32 R5, RZ, RZ, UR14 ;  /* 0x0000000eff057e24 */ /* 0x000fe2000f8e00ff */
[----:B------:R-:W-:Y:S01]  /*f900*/  ULDC.64 UR6, c[0x0][0x650] ;  /* 0x0001940000067ab9 */ /* 0x000fe20000000a00 */
[----:B------:R-:W-:Y:S01]  /*f910*/  ISETP.GT.U32.AND P1, PT, R10, 0x4, PT ;  /* 0x000000040a00780c */ /* 0x000fe20003f24070 */
[----:B------:R-:W-:Y:S01]  /*f920*/  BSSY B1, `(.L_x_310) ;  /* 0x0000073000017945 */ /* 0x000fe20003800000 */
[----:B------:R-:W-:Y:S02]  /*f930*/  PLOP3.LUT P4, PT, PT, PT, UP0, 0x80, 0x0 ;  /* 0x000000000000781c */ /* 0x000fe40003f8f008 */
[----:B------:R-:W-:-:S02]  /*f940*/  ISETP.LT.U32.AND P1, PT, R5, 0x5, P1 ;  /* 0x000000050500780c */ /* 0x000fc40000f21070 */
[----:B------:R-:W-:Y:S01]  /*f950*/  PRMT R11, RZ, 0x7610, R11 ;  /* 0x00007610ff0b7816 */ /* 0x000fe2000000000b */
[----:B------:R-:W0:Y:S01]  /*f960*/  @P5 S2R R3, SR_CgaCtaId ;  /* 0x0000000000035919 */ /* 0x000e220000008800 */
[----:B------:R-:W-:-:S04]  /*f970*/  @P5 MOV R2, 0x400 ;  /* 0x0000040000025802 */ /* 0x000fc80000000f00 */
[----:B0-----:R-:W-:Y:S01]  /*f980*/  @P5 LEA R4, R3, R2, 0x18 ;  /* 0x0000000203045211 */ /* 0x001fe200078ec0ff */
[----:B------:R-:W-:-:S03]  /*f990*/  IMAD.WIDE.U32 R2, R10, -0x33333333, RZ ;  /* 0xcccccccd0a027825 */ /* 0x000fc600078e00ff */
[----:B------:R0:W-:Y:S02]  /*f9a0*/  @P5 SYNCS.ARRIVE.TRANS64.A1T0 RZ, [R4+URZ+0x88], RZ ;  /* 0x000088ff04ff59a7 */ /* 0x0001e4000810003f */
[----:B------:R-:W-:Y:S02]  /*f9b0*/  SHF.R.U32.HI R5, RZ, 0x2, R3 ;  /* 0x00000002ff057819 */ /* 0x000fe40000011603 */
[----:B------:R-:W-:Y:S02]  /*f9c0*/  SEL R3, RZ, 0x1, !P1 ;  /* 0x00000001ff037807 */ /* 0x000fe40004800000 */
[----:B------:R-:W-:Y:S01]  /*f9d0*/  PRMT R2, RZ, 0x7610, R2 ;  /* 0x00007610ff027816 */ /* 0x000fe20000000002 */
[----:B------:R-:W-:Y:S01]  /*f9e0*/  IMAD R10, R5, -0x5, R10 ;  /* 0xfffffffb050a7824 */ /* 0x000fe200078e020a */
[----:B------:R-:W-:Y:S01]  /*f9f0*/  LOP3.LUT R0, R0, R3, RZ, 0x3c, !PT ;  /* 0x0000000300007212 */ /* 0x000fe200078e3cff */
[----:B0-----:R-:W-:Y:S02]  /*fa00*/  IMAD.MOV.U32 R4, RZ, RZ, -0x1 ;  /* 0xffffffffff047424 */ /* 0x001fe400078e00ff */
[----:B------:R-:W-:Y:S01]  /*fa10*/  IMAD.MOV.U32 R3, RZ, RZ, -0x1 ;  /* 0xffffffffff037424 */ /* 0x000fe200078e00ff */
[----:B------:R-:W-:Y:S01]  /*fa20*/  @P4 LOP3.LUT R0, R0, 0x1, R5, 0x78, !PT ;  /* 0x0000000100004812 */ /* 0x000fe200078e7805 */
[----:B------:R-:W-:Y:S01]  /*fa30*/  IMAD.MOV.U32 R5, RZ, RZ, -0x1 ;  /* 0xffffffffff057424 */ /* 0x000fe200078e00ff */
[----:B---3--:R-:W-:-:S04]  /*fa40*/  IADD3 R16, P5, R16, UR16, RZ ;  /* 0x0000001010107c10 */ /* 0x008fc8000ffbe0ff */
[----:B--2---:R-:W-:Y:S01]  /*fa50*/  IADD3.X R17, R17, UR13, RZ, P5, !PT ;  /* 0x0000000d11117c10 */ /* 0x004fe2000affe4ff */
[----:B------:R0:W-:Y:S01]  /*fa60*/  STL [R1+0x80], R16 ;  /* 0x0000801001007387 */ /* 0x0001e20000100800 */
[----:B------:R-:W-:-:S03]  /*fa70*/  ISETP.GE.U32.AND P1, PT, R16, UR6, PT ;  /* 0x0000000610007c0c */ /* 0x000fc6000bf26070 */
[----:B------:R0:W-:Y:S01]  /*fa80*/  STL [R1+0x7c], R17 ;  /* 0x00007c1101007387 */ /* 0x0001e20000100800 */
[----:B------:R-:W-:-:S03]  /*fa90*/  ISETP.GE.U32.AND.EX P1, PT, R17, UR7, PT, P1 ;  /* 0x0000000711007c0c */ /* 0x000fc6000bf26110 */
[----:B------:R0:W-:Y:S04]  /*faa0*/  STL [R1+0x84], R5 ;  /* 0x0000840501007387 */ /* 0x0001e80000100800 */
[----:B------:R0:W-:Y:S04]  /*fab0*/  STL [R1+0x88], R4 ;  /* 0x0000880401007387 */ /* 0x0001e80000100800 */
[----:B------:R0:W-:Y:S02]  /*fac0*/  STL [R1+0x74], R3 ;  /* 0x0000740301007387 */ /* 0x0001e40000100800 */
[----:B------:R-:W-:Y:S05]  /*fad0*/  @P1 BRA `(.L_x_311) ;  /* 0x00000004005c1947 */ /* 0x000fea0003800000 */
[----:B------:R-:W-:Y:S01]  /*fae0*/  ULDC.64 UR6, c[0x0][0x628] ;  /* 0x00018a0000067ab9 */ /* 0x000fe20000000a00 */
[----:B------:R-:W1:Y:S01]  /*faf0*/  S2R R13, SR_CTAID.X ;  /* 0x00000000000d7919 */ /* 0x000e620000002500 */
[----:B------:R-:W-:Y:S01]  /*fb00*/  ISETP.NE.U32.AND P1, PT, RZ, UR6, PT ;  /* 0x00000006ff007c0c */ /* 0x000fe2000bf25070 */
[----:B------:R-:W-:Y:S01]  /*fb10*/  ULDC UR8, c[0x0][0x630] ;  /* 0x00018c0000087ab9 */ /* 0x000fe20000000800 */
[----:B------:R-:W-:Y:S01]  /*fb20*/  IMAD.MOV.U32 R2, RZ, RZ, R16 ;  /* 0x000000ffff027224 */ /* 0x000fe200078e0010 */
[----:B------:R-:W2:Y:S01]  /*fb30*/  S2R R12, SR_CTAID.Y ;  /* 0x00000000000c7919 */ /* 0x000ea20000002600 */
[----:B------:R-:W-:Y:S01]  /*fb40*/  ISETP.NE.AND.EX P1, PT, RZ, UR7, PT, P1 ;  /* 0x00000007ff007c0c */ /* 0x000fe2000bf25310 */
[----:B0-----:R-:W-:-:S12]  /*fb50*/  IMAD.MOV.U32 R3, RZ, RZ, R17 ;  /* 0x000000ffff037224 */ /* 0x001fd800078e0011 */
[----:B------:R-:W-:Y:S05]  /*fb60*/  @!P1 BRA `(.L_x_312) ;  /* 0x0000000000289947 */ /* 0x000fea0003800000 */
[----:B------:R-:W-:Y:S02]  /*fb70*/  ULDC UR5, c[0x0][0x634] ;  /* 0x00018d0000057ab9 */ /* 0x000fe40000000800 */
[----:B------:R-:W-:-:S05]  /*fb80*/  IADD3 R7, P1, R16, UR5, RZ ;  /* 0x0000000510077c10 */ /* 0x000fca000ff3e0ff */
[----:B------:R-:W-:-:S04]  /*fb90*/  IMAD.X R15, RZ, RZ, R17, P1 ;  /* 0x000000ffff0f7224 */ /* 0x000fc800008e0611 */
[----:B------:R-:W-:-:S04]  /*fba0*/  IMAD.WIDE.U32 R4, R15, UR6, RZ ;  /* 0x000000060f047c25 */ /* 0x000fc8000f8e00ff */
[----:B------:R-:W-:-:S04]  /*fbb0*/  IMAD.WIDE.U32 R4, P1, R7, UR7, R4 ;  /* 0x0000000707047c25 */ /* 0x000fc8000f820004 */
[----:B------:R-:W-:-:S04]  /*fbc0*/  IMAD.WIDE.U32 R6, R7, UR6, RZ ;  /* 0x0000000607067c25 */ /* 0x000fc8000f8e00ff */
[----:B------:R-:W-:Y:S01]  /*fbd0*/  IMAD.X R3, RZ, RZ, RZ, P1 ;  /* 0x000000ffff037224 */ /* 0x000fe200008e06ff */
[----:B------:R-:W-:Y:S01]  /*fbe0*/  IADD3 RZ, P1, R7, R4, RZ ;  /* 0x0000000407ff7210 */ /* 0x000fe20007f3e0ff */
[----:B------:R-:W-:-:S04]  /*fbf0*/  IMAD.MOV.U32 R2, RZ, RZ, R5 ;  /* 0x000000ffff027224 */ /* 0x000fc800078e0005 */
[----:B------:R-:W-:-:S08]  /*fc00*/  IMAD.WIDE.U32.X R2, R15, UR7, R2, P1 ;  /* 0x000000070f027c25 */ /* 0x000fd000088e0402 */
.L_x_312:
[--C-:B------:R-:W-:Y:S01]  /*fc10*/  SHF.R.U64 R6, R2, UR8, R3.reuse ;  /* 0x0000000802067c19 */ /* 0x100fe20008001203 */
[----:B------:R-:W-:Y:S01]  /*fc20*/  ULDC.64 UR6, c[0x0][0x620] ;  /* 0x0001880000067ab9 */ /* 0x000fe20000000a00 */
[----:B------:R-:W-:Y:S01]  /*fc30*/  SHF.R.U32.HI R2, RZ, UR8, R3 ;  /* 0x00000008ff027c19 */ /* 0x000fe20008011603 */
[----:B------:R-:W-:Y:S01]  /*fc40*/  IMAD.MOV.U32 R3, RZ, RZ, R17 ;  /* 0x000000ffff037224 */ /* 0x000fe200078e0011 */
[----:B------:R-:W-:Y:S01]  /*fc50*/  IADD3 R5, P1, RZ, -R6, RZ ;  /* 0x80000006ff057210 */ /* 0x000fe20007f3e0ff */
[----:B------:R-:W-:Y:S01]  /*fc60*/  ULDC UR5, c[0x0][0x150] ;  /* 0x0000540000057ab9 */ /* 0x000fe20000000800 */
[----:B-1----:R-:W-:Y:S01]  /*fc70*/  I2FP.F32.U32 R7, R13 ;  /* 0x0000000d00077245 */ /* 0x002fe20000201000 */
[----:B------:R-:W0:Y:S01]  /*fc80*/  LDC R18, c[0x0][0x144] ;  /* 0x00005100ff127b82 */ /* 0x000e220000000800 */
[----:B------:R-:W-:Y:S01]  /*fc90*/  ULDC.64 UR8, c[0x0][0x640] ;  /* 0x0001900000087ab9 */ /* 0x000fe20000000a00 */
[----:B------:R-:W-:Y:S01]  /*fca0*/  IMAD.X R2, RZ, RZ, ~R2, P1 ;  /* 0x000000ffff027224 */ /* 0x000fe200008e0e02 */
[----:B------:R-:W-:-:S03]  /*fcb0*/  ISETP.NE.U32.AND P1, PT, RZ, UR8, PT ;  /* 0x00000008ff007c0c */ /* 0x000fc6000bf25070 */
[----:B------:R-:W-:Y:S01]  /*fcc0*/  IMAD R4, R2, UR6, RZ ;  /* 0x0000000602047c24 */ /* 0x000fe2000f8e02ff */
[----:B------:R-:W-:Y:S01]  /*fcd0*/  ISETP.NE.AND.EX P1, PT, RZ, UR9, PT, P1 ;  /* 0x00000009ff007c0c */ /* 0x000fe2000bf25310 */
[----:B------:R-:W-:Y:S01]  /*fce0*/  IMAD.MOV.U32 R2, RZ, RZ, R16 ;  /* 0x000000ffff027224 */ /* 0x000fe200078e0010 */
[----:B------:R-:W1:Y:S03]  /*fcf0*/  LDC R15, c[0x0][0x148] ;  /* 0x00005200ff0f7b82 */ /* 0x000e660000000800 */
[----:B------:R-:W-:Y:S01]  /*fd00*/  IMAD.WIDE.U32 R2, R5, UR6, R2 ;  /* 0x0000000605027c25 */ /* 0x000fe2000f8e0002 */
[----:B------:R-:W-:-:S03]  /*fd10*/  ULDC UR6, c[0x0][0x154] ;  /* 0x0000550000067ab9 */ /* 0x000fc60000000800 */
[----:B------:R-:W-:Y:S02]  /*fd20*/  IMAD R5, R5, UR7, R4 ;  /* 0x0000000705057c24 */ /* 0x000fe4000f8e0204 */
[----:B------:R-:W-:Y:S01]  /*fd30*/  FMUL R4, R7, UR5 ;  /* 0x0000000507047c20 */ /* 0x000fe20008400000 */
[----:B------:R-:W-:Y:S01]  /*fd40*/  ULDC UR5, c[0x0][0x618] ;  /* 0x0001860000057ab9 */ /* 0x000fe20000000800 */
[----:B------:R-:W-:Y:S01]  /*fd50*/  ULDC UR7, c[0x0][0x608] ;  /* 0x0001820000077ab9 */ /* 0x000fe20000000800 */
[----:B------:R-:W-:-:S03]  /*fd60*/  IMAD.IADD R3, R3, 0x1, R5 ;  /* 0x0000000103037824 */ /* 0x000fc600078e0205 */
[----:B------:R-:W3:Y:S02]  /*fd70*/  F2I.U32.TRUNC.NTZ R4, R4 ;  /* 0x0000000400047305 */ /* 0x000ee4000020f000 */
[----:B------:R-:W-:Y:S02]  /*fd80*/  SHF.R.U64 R7, R2, UR5, R3 ;  /* 0x0000000502077c19 */ /* 0x000fe40008001203 */
[----:B--2---:R-:W-:-:S05]  /*fd90*/  I2FP.F32.U32 R2, R12 ;  /* 0x0000000c00027245 */ /* 0x004fca0000201000 */
[----:B------:R-:W-:Y:S01]  /*fda0*/  FMUL R5, R2, UR6 ;  /* 0x0000000602057c20 */ /* 0x000fe20008400000 */
[----:B------:R-:W-:Y:S01]  /*fdb0*/  SHF.R.U32.HI R2, RZ, UR5, R3 ;  /* 0x00000005ff027c19 */ /* 0x000fe20008011603 */
[----:B------:R-:W-:Y:S02]  /*fdc0*/  ULDC UR5, c[0x0][0x658] ;  /* 0x0001960000057ab9 */ /* 0x000fe40000000800 */
[----:B------:R2:W4:Y:S01]  /*fdd0*/  F2I.U32.TRUNC.NTZ R17, R5 ;  /* 0x0000000500117305 */ /* 0x000522000020f000 */
[--C-:B------:R-:W-:Y:S02]  /*fde0*/  SHF.R.U64 R16, R7, UR7, R2.reuse ;  /* 0x0000000707107c19 */ /* 0x100fe40008001202 */
[----:B------:R-:W-:Y:S01]  /*fdf0*/  SHF.R.U32.HI R3, RZ, UR7, R2 ;  /* 0x00000007ff037c19 */ /* 0x000fe20008011602 */
[----:B---3--:R-:W-:-:S03]  /*fe00*/  IMAD.MOV R2, RZ, RZ, -R4 ;  /* 0x000000ffff027224 */ /* 0x008fc600078e0a04 */
[----:B------:R-:W-:Y:S01]  /*fe10*/  SHF.R.U64 R14, R16, UR5, R3 ;  /* 0x00000005100e7c19 */ /* 0x000fe20008001203 */
[----:B0-----:R-:W-:Y:S01]  /*fe20*/  IMAD R18, R18, R2, R13 ;  /* 0x0000000212127224 */ /* 0x001fe200078e020d */
[----:B------:R-:W-:-:S03]  /*fe30*/  SHF.R.U32.HI R4, RZ, UR5, R3 ;  /* 0x00000005ff047c19 */ /* 0x000fc60008011603 */
[----:B------:R-:W-:Y:S02]  /*fe40*/  IMAD.MOV.U32 R2, RZ, RZ, R14 ;  /* 0x000000ffff027224 */ /* 0x000fe400078e000e */
[----:B------:R-:W-:Y:S01]  /*fe50*/  IMAD.MOV.U32 R3, RZ, RZ, R4 ;  /* 0x000000ffff037224 */ /* 0x000fe200078e0004 */
[----:B--2-4-:R-:W-:Y:S06]  /*fe60*/  @!P1 BRA `(.L_x_313) ;  /* 0x0000000000289947 */ /* 0x014fec0003800000 */
[----:B------:R-:W-:Y:S02]  /*fe70*/  ULDC UR5, c[0x0][0x64c] ;  /* 0x0001930000057ab9 */ /* 0x000fe40000000800 */
[----:B------:R-:W-:-:S05]  /*fe80*/  IADD3 R3, P1, R14, UR5, RZ ;  /* 0x000000050e037c10 */ /* 0x000fca000ff3e0ff */
[----:B------:R-:W-:-:S04]  /*fe90*/  IMAD.X R13, RZ, RZ, R4, P1 ;  /* 0x000000ffff0d7224 */ /* 0x000fc800008e0604 */
[----:B------:R-:W-:-:S04]  /*fea0*/  IMAD.WIDE.U32 R4, R13, UR8, RZ ;  /* 0x000000080d047c25 */ /* 0x000fc8000f8e00ff */
[----:B------:R-:W-:-:S04]  /*feb0*/  IMAD.WIDE.U32 R4, P1, R3, UR9, R4 ;  /* 0x0000000903047c25 */ /* 0x000fc8000f820004 */
[----:B------:R-:W-:-:S04]  /*fec0*/  IMAD.WIDE.U32 R2, R3, UR8, RZ ;  /* 0x0000000803027c25 */ /* 0x000fc8000f8e00ff */
[----:B------:R-:W-:Y:S01]  /*fed0*/  IMAD.MOV.U32 R2, RZ, RZ, R5 ;  /* 0x000000ffff027224 */ /* 0x000fe200078e0005 */
[----:B------:R-:W-:Y:S01]  /*fee0*/  IADD3 RZ, P4, R3, R4, RZ ;  /* 0x0000000403ff7210 */ /* 0x000fe20007f9e0ff */
[----:B------:R-:W-:-:S04]  /*fef0*/  IMAD.X R3, RZ, RZ, RZ, P1 ;  /* 0x000000ffff037224 */ /* 0x000fc800008e06ff */
[----:B------:R-:W-:-:S08]  /*ff00*/  IMAD.WIDE.U32.X R2, R13, UR9, R2, P4 ;  /* 0x000000090d027c25 */ /* 0x000fd0000a0e0402 */
.L_x_313:
[----:B------:R-:W-:Y:S01]  /*ff10*/  ULDC UR5, c[0x0][0x648] ;  /* 0x0001920000057ab9 */ /* 0x000fe20000000800 */
[----:B------:R-:W-:Y:S01]  /*ff20*/  LOP3.LUT R16, R16, UR21, RZ, 0xc0, !PT ;  /* 0x0000001510107c12 */ /* 0x000fe2000f8ec0ff */
[----:B------:R-:W-:Y:S01]  /*ff30*/  IMAD.MOV R17, RZ, RZ, -R17 ;  /* 0x000000ffff117224 */ /* 0x000fe200078e0a11 */
[----:B------:R-:W-:Y:S01]  /*ff40*/  SHF.R.U64 R3, R2, UR5, R3 ;  /* 0x0000000502037c19 */ /* 0x000fe20008001203 */
[----:B------:R-:W-:Y:S01]  /*ff50*/  ULDC UR5, c[0x0][0x638] ;  /* 0x00018e0000057ab9 */ /* 0x000fe20000000800 */
[----:B------:R-:W-:Y:S01]  /*ff60*/  LOP3.LUT R7, R7, UR4, RZ, 0xc0, !PT ;  /* 0x0000000407077c12 */ /* 0x000fe2000f8ec0ff */
[----:B-1----:R-:W-:Y:S01]  /*ff70*/  @P2 IMAD R18, R15, R17, R12 ;  /* 0x000000110f122224 */ /* 0x002fe200078e020c */
[----:B------:R-:W-:Y:S01]  /*ff80*/  ULDC UR6, c[0x0][0x610] ;  /* 0x0001840000067ab9 */ /* 0x000fe20000000800 */
[----:B------:R-:W-:Y:S02]  /*ff90*/  IMAD.MOV R5, RZ, RZ, -R3 ;  /* 0x000000ffff057224 */ /* 0x000fe400078e0a03 */
[----:B------:R-:W-:-:S02]  /*ffa0*/  IMAD R3, R3, UR22, R16 ;  /* 0x0000001603037c24 */ /* 0x000fc4000f8e0210 */
[----:B------:R-:W-:Y:S01]  /*ffb0*/  IMAD R14, R5, UR5, R14 ;  /* 0x00000005050e7c24 */ /* 0x000fe2000f8e020e */
[----:B------:R-:W-:Y:S01]  /*ffc0*/  ULDC UR5, c[0x0][0x600] ;  /* 0x0001800000057ab9 */ /* 0x000fe20000000800 */
[----:B------:R-:W-:Y:S02]  /*ffd0*/  IMAD R3, R3, UR6, R18 ;  /* 0x0000000603037c24 */ /* 0x000fe4000f8e0212 */
[----:B------:R-:W-:Y:S02]  /*ffe0*/  IMAD R14, R14, UR5, R7 ;  /* 0x000000050e0e7c24 */ /* 0x000fe4000f8e0207 */
[----:B------:R-:W-:-:S03]  /*fff0*/  IMAD.MOV.U32 R2, RZ, RZ, 0x1 ;  /* 0x00000001ff027424 */ /* 0x000fc600078e00ff */
[----:B------:R-:W-:Y:S02]  /*10000*/  SEL R4, R14, R3, !P2 ;  /* 0x000000030e047207 */ /* 0x000fe40005000000 */
[----:B------:R-:W-:-:S03]  /*10010*/  SEL R3, R3, R14, !P2 ;  /* 0x0000000e03037207 */ /* 0x000fc60005000000 */
[----:B------:R1:W-:Y:S04]  /*10020*/  STL [R1+0x88], R4 ;  /* 0x0000880401007387 */ /* 0x0003e80000100800 */
[----:B------:R1:W-:Y:S04]  /*10030*/  STL [R1+0x74], R6 ;  /* 0x0000740601007387 */ /* 0x0003e80000100800 */
[----:B------:R1:W-:Y:S02]  /*10040*/  STL [R1+0x84], R3 ;  /* 0x0000840301007387 */ /* 0x0003e40000100800 */
.L_x_311:
[----:B------:R-:W-:Y:S05]  /*10050*/  BSYNC B1 ;  /* 0x0000000000017941 */ /* 0x000fea0003800000 */
.L_x_310:
[----:B------:R-:W-:-:S13]  /*10060*/  LOP3.LUT P1, RZ, R2, 0xff, RZ, 0xc0, !PT ;  /* 0x000000ff02ff7812 */ /* 0x000fda000782c0ff */
[----:B------:R-:W-:Y:S05]  /*10070*/  @P1 BRA `(.L_x_314) ;  /* 0xfffffff400001947 */ /* 0x000fea000383ffff */
[----:B------:R-:W-:Y:S05]  /*10080*/  BSYNC B0 ;  /* 0x0000000000007941 */ /* 0x000fea0003800000 */
.L_x_302:
[----:B------:R-:W-:-:S03]  /*10090*/  UMOV UR5, 0xffffffff ;  /* 0xffffffff00057882 */ /* 0x000fc60000000000 */
[----:B------:R-:W-:Y:S05]  /*100a0*/  BRA.DIV UR5, `(.L_x_315) ;  /* 0x00000006057c7947 */ /* 0x000fea000b800000 */
[----:B------:R-:W-:-:S13]  /*100b0*/  ELECT P0, URZ, PT ;  /* 0x00000000003f782f */ /* 0x000fda0003800000 */
.L_x_332:
[----:B------:R-:W-:Y:S04]  /*100c0*/  BSSY B0, `(.L_x_316) ;  /* 0x0000035000007945 */ /* 0x000fe80003800000 */
[----:B------:R-:W-:Y:S05]  /*100d0*/  @!P0 BRA `(.L_x_317) ;  /* 0x0000000000cc8947 */ /* 0x000fea0003800000 */
[----:B------:R-:W-:-:S04]  /*100e0*/  ULOP3.LUT UR5, UR15, 0x2, URZ, 0xfc, !UPT ;  /* 0x000000020f057892 */ /* 0x000fc8000f8efc3f */
[----:B------:R-:W-:-:S06]  /*100f0*/  UISETP.NE.AND UP0, UPT, UR5, 0x3, UPT ;  /* 0x000000030500788c */ /* 0x000fcc000bf05270 */
[----:B------:R-:W-:-:S13]  /*10100*/  PLOP3.LUT P0, PT, PT, PT, UP0, 0x80, 0x0 ;  /* 0x000000000000781c */ /* 0x000fda0003f0f008 */
[----:B------:R-:W-:Y:S05]  /*10110*/  @!P0 BRA `(.L_x_318) ;  /* 0x0000000000048947 */ /* 0x000fea0003800000 */
[----:B------:R-:W-:Y:S01]  /*10120*/  BPT.TRAP 0x1 ;  /* 0x000000040000795c */ /* 0x000fe20000300000 */
.L_x_318:
[----:B01----:R-:W0:Y:S01]  /*10130*/  S2R R3, SR_CgaCtaId ;  /* 0x0000000000037919 */ /* 0x003e220000008800 */
[----:B------:R-:W-:-:S04]  /*10140*/  MOV R2, 0x400 ;  /* 0x0000040000027802 */ /* 0x000fc80000000f00 */
[----:B0-----:R-:W-:Y:S02]  /*10150*/  LEA R3, R3, R2, 0x18 ;  /* 0x0000000203037211 */ /* 0x001fe400078ec0ff */
[----:B------:R-:W-:-:S03]  /*10160*/  SHF.L.U32 R2, R0, 0x1f, RZ ;  /* 0x0000001f00027819 */ /* 0x000fc600000006ff */
[----:B------:R-:W-:-:S04]  /*10170*/  VIADD R3, R3, 0x28 ;  /* 0x0000002803037836 */ /* 0x000fc80000000000 */
[C---:B------:R-:W-:Y:S02]  /*10180*/  IMAD R7, R10.reuse, 0x8, R3 ;  /* 0x000000080a077824 */ /* 0x040fe400078e0203 */
[----:B------:R-:W-:Y:S02]  /*10190*/  VIADD R10, R10, 0x1 ;  /* 0x000000010a0a7836 */ /* 0x000fe40000000000 */
[----:B------:R-:W0:Y:S03]  /*101a0*/  SYNCS.PHASECHK.TRANS64.TRYWAIT P0, [R7+URZ], R2 ;  /* 0x00000002070075a7 */ /* 0x000e26000800017f */
[----:B------:R-:W-:-:S04]  /*101b0*/  ISETP.NE.AND P1, PT, R10, 0x5, PT ;  /* 0x000000050a00780c */ /* 0x000fc80003f25270 */
[----:B------:R-:W-:Y:S02]  /*101c0*/  SEL R5, RZ, 0x1, P1 ;  /* 0x00000001ff057807 */ /* 0x000fe40000800000 */
[----:B------:R-:W-:Y:S02]  /*101d0*/  SEL R10, R10, RZ, P1 ;  /* 0x000000ff0a0a7207 */ /* 0x000fe40000800000 */
[----:B------:R-:W-:-:S03]  /*101e0*/  LOP3.LUT R5, R0, R5, RZ, 0x3c, !PT ;  /* 0x0000000500057212 */ /* 0x000fc600078e3cff */
[----:B------:R-:W-:Y:S01]  /*101f0*/  IMAD R9, R10, 0x8, R3 ;  /* 0x000000080a097824 */ /* 0x000fe200078e0203 */
[----:B------:R-:W-:Y:S01]  /*10200*/  SHF.L.U32 R4, R5, 0x1f, RZ ;  /* 0x0000001f05047819 */ /* 0x000fe200000006ff */
[----:B0-----:R-:W-:Y:S06]  /*10210*/  @!P0 BRA `(.L_x_319) ;  /* 0x0000000400448947 */ /* 0x001fec0003800000 */
.L_x_333:
[----:B------:R-:W1:Y:S01]  /*10220*/  SYNCS.PHASECHK.TRANS64.TRYWAIT P0, [R9+URZ], R4 ;  /* 0x00000004090075a7 */ /* 0x000e62000800017f */
[----:B------:R-:W-:-:S05]  /*10230*/  VIADD R0, R10, 0x1 ;  /* 0x000000010a007836 */ /* 0x000fca0000000000 */
[----:B------:R-:W-:-:S04]  /*10240*/  ISETP.NE.AND P1, PT, R0, 0x5, PT ;  /* 0x000000050000780c */ /* 0x000fc80003f25270 */
[----:B0-----:R-:W-:Y:S02]  /*10250*/  SEL R2, RZ, 0x1, P1 ;  /* 0x00000001ff027807 */ /* 0x001fe40000800000 */
[----:B------:R-:W-:Y:S02]  /*10260*/  SEL R0, R0, RZ, P1 ;  /* 0x000000ff00007207 */ /* 0x000fe40000800000 */
[----:B------:R-:W-:-:S03]  /*10270*/  LOP3.LUT R7, R5, R2, RZ, 0x3c, !PT ;  /* 0x0000000205077212 */ /* 0x000fc600078e3cff */
[----:B------:R-:W-:Y:S01]  /*10280*/  IMAD R6, R0, 0x8, R3 ;  /* 0x0000000800067824 */ /* 0x000fe200078e0203 */
[----:B------:R-:W-:Y:S01]  /*10290*/  SHF.L.U32 R5, R7, 0x1f, RZ ;  /* 0x0000001f07057819 */ /* 0x000fe200000006ff */
[----:B-1----:R-:W-:Y:S06]  /*102a0*/  @!P0 BRA `(.L_x_320) ;  /* 0x0000000400348947 */ /* 0x002fec0003800000 */
.L_x_334:
[----:B------:R-:W1:Y:S01]  /*102b0*/  SYNCS.PHASECHK.TRANS64.TRYWAIT P0, [R6+URZ], R5 ;  /* 0x00000005060075a7 */ /* 0x000e62000800017f */
[----:B------:R-:W-:-:S05]  /*102c0*/  VIADD R0, R0, 0x1 ;  /* 0x0000000100007836 */ /* 0x000fca0000000000 */
[----:B------:R-:W-:-:S04]  /*102d0*/  ISETP.NE.AND P1, PT, R0, 0x5, PT ;  /* 0x000000050000780c */ /* 0x000fc80003f25270 */
[----:B------:R-:W-:Y:S02]  /*102e0*/  SEL R2, RZ, 0x1, P1 ;  /* 0x00000001ff027807 */ /* 0x000fe40000800000 */
[----:B------:R-:W-:Y:S02]  /*102f0*/  SEL R0, R0, RZ, P1 ;  /* 0x000000ff00007207 */ /* 0x000fe40000800000 */
[----:B------:R-:W-:-:S03]  /*10300*/  LOP3.LUT R7, R7, R2, RZ, 0x3c, !PT ;  /* 0x0000000207077212 */ /* 0x000fc600078e3cff */
[----:B0-----:R-:W-:Y:S01]  /*10310*/  IMAD R9, R0, 0x8, R3 ;  /* 0x0000000800097824 */ /* 0x001fe200078e0203 */
[----:B------:R-:W-:Y:S01]  /*10320*/  SHF.L.U32 R4, R7, 0x1f, RZ ;  /* 0x0000001f07047819 */ /* 0x000fe200000006ff */
[----:B-1----:R-:W-:Y:S06]  /*10330*/  @!P0 BRA `(.L_x_321) ;  /* 0x0000000400248947 */ /* 0x002fec0003800000 */
.L_x_335:
[----:B------:R-:W1:Y:S01]  /*10340*/  SYNCS.PHASECHK.TRANS64.TRYWAIT P0, [R9+URZ], R4 ;  /* 0x00000004090075a7 */ /* 0x000e62000800017f */
[----:B------:R-:W-:-:S05]  /*10350*/  VIADD R0, R0, 0x1 ;  /* 0x0000000100007836 */ /* 0x000fca0000000000 */
[----:B------:R-:W-:-:S04]  /*10360*/  ISETP.NE.AND P1, PT, R0, 0x5, PT ;  /* 0x000000050000780c */ /* 0x000fc80003f25270 */
[----:B------:R-:W-:Y:S02]  /*10370*/  SEL R2, RZ, 0x1, P1 ;  /* 0x00000001ff027807 */ /* 0x000fe40000800000 */
[----:B------:R-:W-:Y:S02]  /*10380*/  SEL R0, R0, RZ, P1 ;  /* 0x000000ff00007207 */ /* 0x000fe40000800000 */
[----:B------:R-:W-:Y:S01]  /*10390*/  LOP3.LUT R2, R7, R2, RZ, 0x3c, !PT ;  /* 0x0000000207027212 */ /* 0x000fe200078e3cff */
[----:B-1----:R-:W-:Y:S06]  /*103a0*/  @!P0 BRA `(.L_x_322) ;  /* 0x00000004001c8947 */ /* 0x002fec0003800000 */
.L_x_336:
[----:B------:R-:W-:Y:S01]  /*103b0*/  IMAD R3, R0, 0x8, R3 ;  /* 0x0000000800037824 */ /* 0x000fe200078e0203 */
[----:B------:R-:W-:-:S07]  /*103c0*/  SHF.L.U32 R0, R2, 0x1f, RZ ;  /* 0x0000001f02007819 */ /* 0x000fce00000006ff */
.L_x_323:
[----:B--2---:R2:W3:Y:S02]  /*103d0*/  SYNCS.PHASECHK.TRANS64.TRYWAIT P0, [R3+URZ], R0 ;  /* 0x00000000030075a7 */ /* 0x0044e4000800017f */
[----:B---3--:R-:W-:Y:S05]  /*103e0*/  @!P0 NANOSLEEP.SYNCS 0x989680 ;  /* 0x009896800000895d */ /* 0x008fea0003900000 */
[----:B------:R-:W3:Y:S02]  /*103f0*/  @!P0 SYNCS.PHASECHK.TRANS64 P0, [R3+URZ], R0 ;  /* 0x00000000030085a7 */ /* 0x000ee4000800007f */
[----:B---3--:R-:W-:Y:S05]  /*10400*/  @!P0 BRA `(.L_x_323) ;  /* 0xfffffffc00f08947 */ /* 0x008fea000383ffff */
.L_x_317:
[----:B------:R-:W-:Y:S05]  /*10410*/  BSYNC B0 ;  /* 0x0000000000007941 */ /* 0x000fea0003800000 */
.L_x_316:
[----:B------:R-:W-:Y:S05]  /*10420*/  EXIT ;  /* 0x000000000000794d */ /* 0x000fea0003800000 */
.L_x_19:
[----:B--2---:R-:W-:-:S04]  /*10430*/  IMAD.U32 R3, RZ, RZ, UR18 ;  /* 0x00000012ff037e24 */ /* 0x004fc8000f8e00ff */
[----:B------:R2:W3:Y:S03]  /*10440*/  SYNCS.PHASECHK.TRANS64.TRYWAIT P0, [R3+URZ+-0x8], R0 ;  /* 0xfffff800030075a7 */ /* 0x0004e6000800017f */
[----:B---3--:R-:W-:Y:S05]  /*10450*/  @!P0 NANOSLEEP.SYNCS 0x989680 ;  /* 0x009896800000895d */ /* 0x008fea0003900000 */
[----:B------:R-:W3:Y:S02]  /*10460*/  @!P0 SYNCS.PHASECHK.TRANS64 P0, [R3+URZ+-0x8], R0 ;  /* 0xfffff800030085a7 */ /* 0x000ee4000800007f */
[----:B---3--:R-:W-:Y:S05]  /*10470*/  @!P0 BRA `(.L_x_19) ;  /* 0xfffffffc00ec8947 */ /* 0x008fea000383ffff */
[----:B------:R-:W-:Y:S05]  /*10480*/  BRA `(.L_x_324) ;  /* 0xffffff1400007947 */ /* 0x000fea000383ffff */
.L_x_24:
[----:B-1----:R-:W-:-:S04]  /*10490*/  IMAD.U32 R3, RZ, RZ, UR6 ;  /* 0x00000006ff037e24 */ /* 0x002fc8000f8e00ff */
[----:B------:R1:W2:Y:S03]  /*104a0*/  SYNCS.PHASECHK.TRANS64.TRYWAIT P0, [R3+URZ], R0 ;  /* 0x00000000030075a7 */ /* 0x0002a6000800017f */
[----:B--2---:R-:W-:Y:S05]  /*104b0*/  @!P0 NANOSLEEP.SYNCS 0x989680 ;  /* 0x009896800000895d */ /* 0x004fea0003900000 */
[----:B------:R-:W2:Y:S02]  /*104c0*/  @!P0 SYNCS.PHASECHK.TRANS64 P0, [R3+URZ], R0 ;  /* 0x00000000030085a7 */ /* 0x000ea4000800007f */
[----:B--2---:R-:W-:Y:S05]  /*104d0*/  @!P0 BRA `(.L_x_24) ;  /* 0xfffffffc00ec8947 */ /* 0x004fea000383ffff */
[----:B------:R-:W-:Y:S05]  /*104e0*/  BRA `(.L_x_23) ;  /* 0xffffff1c00687947 */ /* 0x000fea000383ffff */
.L_x_30:
[----:B-----5:R2:W-:Y:S02]  /*104f0*/  STL [R1+0xa0], R0 ;  /* 0x0000a00001007387 */ /* 0x0205e40000100800 */
[----:B--2---:R-:W-:-:S04]  /*10500*/  IMAD.U32 R0, RZ, RZ, UR9 ;  /* 0x00000009ff007e24 */ /* 0x004fc8000f8e00ff */
[----:B------:R2:W3:Y:S03]  /*10510*/  SYNCS.PHASECHK.TRANS64.TRYWAIT P0, [R0+URZ], R229 ;  /* 0x000000e5000075a7 */ /* 0x0004e6000800017f */
[----:B---3--:R-:W-:Y:S05]  /*10520*/  @!P0 NANOSLEEP.SYNCS 0x989680 ;  /* 0x009896800000895d */ /* 0x008fea0003900000 */
[----:B------:R2:W3:Y:S02]  /*10530*/  @!P0 SYNCS.PHASECHK.TRANS64 P0, [R0+URZ], R229 ;  /* 0x000000e5000085a7 */ /* 0x0004e4000800007f */
[----:B--2---:R2:W5:Y:S02]  /*10540*/  LDL.LU R0, [R1+0xa0] ;  /* 0x0000a00001007983 */ /* 0x0045640000300800 */
[----:B--23--:R-:W-:Y:S05]  /*10550*/  @!P0 BRA `(.L_x_30) ;  /* 0xfffffffc00e48947 */ /* 0x00cfea000383ffff */
[----:B------:R-:W-:Y:S05]  /*10560*/  BRA `(.L_x_29) ;  /* 0xffffff3000007947 */ /* 0x000fea000383ffff */
.L_x_38:
[----:B---3--:R-:W-:-:S04]  /*10570*/  IMAD.U32 R25, RZ, RZ, UR18 ;  /* 0x00000012ff197e24 */ /* 0x008fc8000f8e00ff */
[----:B------:R3:W4:Y:S03]  /*10580*/  SYNCS.PHASECHK.TRANS64.TRYWAIT P0, [R25+URZ+0x8], R24 ;  /* 0x00000818190075a7 */ /* 0x000726000800017f */
[----:B----4-:R-:W-:Y:S05]  /*10590*/  @!P0 NANOSLEEP.SYNCS 0x989680 ;  /* 0x009896800000895d */ /* 0x010fea0003900000 */
[----:B------:R-:W4:Y:S02]  /*105a0*/  @!P0 SYNCS.PHASECHK.TRANS64 P0, [R25+URZ+0x8], R24 ;  /* 0x00000818190085a7 */ /* 0x000f24000800007f */
[----:B----4-:R-:W-:Y:S05]  /*105b0*/  @!P0 BRA `(.L_x_38) ;  /* 0xfffffffc00ec8947 */ /* 0x010fea000383ffff */
[----:B------:R-:W-:Y:S05]  /*105c0*/  BRA `(.L_x_325) ;  /* 0xffffff5400287947 */ /* 0x000fea000383ffff */
.L_x_303:
[----:B------:R-:W-:Y:S01]  /*105d0*/  BSSY B1, `(.L_x_326) ;  /* 0x0000006000017945 */ /* 0x000fe20003800000 */
[----:B------:R-:W-:-:S07]  /*105e0*/  IMAD.MOV.U32 R2, RZ, RZ, -0x1 ;  /* 0xffffffffff027424 */ /* 0x000fce00078e00ff */
[----:B------:R-:W-:Y:S05]  /*105f0*/  WARPSYNC.COLLECTIVE R2, `(.L_x_327) ;  /* 0x00000000020c7348 */ /* 0x000fea0003c00000 */
[----:B------:R-:W-:Y:S02]  /*10600*/  ELECT P1, UR62, PT ;  /* 0x00000000003e782f */ /* 0x000fe40003820000 */
[----:B------:R-:W-:Y:S01]  /*10610*/  MOV R2, UR62 ;  /* 0x0000003e00027c02 */ /* 0x000fe20008000f00 */
[----:B------:R-:W-:Y:S10]  /*10620*/  ENDCOLLECTIVE ;  /* 0x000000000000791b */ /* 0x000ff40003800000 */
.L_x_327:
[----:B------:R-:W-:Y:S05]  /*10630*/  BSYNC B1 ;  /* 0x0000000000017941 */ /* 0x000fea0003800000 */
.L_x_326:
[----:B------:R-:W-:Y:S05]  /*10640*/  BRA `(.L_x_328) ;  /* 0xffffffec00987947 */ /* 0x000fea000383ffff */
.L_x_306:
[----:B-1----:R1:W2:Y:S02]  /*10650*/  SYNCS.PHASECHK.TRANS64.TRYWAIT P1, [R13+URZ+0x28], R4 ;  /* 0x000028040d0075a7 */ /* 0x0022a4000802017f */
[----:B--2---:R-:W-:Y:S05]  /*10660*/  @!P1 NANOSLEEP.SYNCS 0x989680 ;  /* 0x009896800000995d */ /* 0x004fea0003900000 */
[----:B------:R-:W2:Y:S02]  /*10670*/  @!P1 SYNCS.PHASECHK.TRANS64 P1, [R13+URZ+0x28], R4 ;  /* 0x000028040d0095a7 */ /* 0x000ea4000802007f */
[----:B--2---:R-:W-:Y:S05]  /*10680*/  @!P1 BRA `(.L_x_306) ;  /* 0xfffffffc00f09947 */ /* 0x004fea000383ffff */
[----:B------:R-:W-:Y:S05]  /*10690*/  BRA `(.L_x_329) ;  /* 0xffffffec00d47947 */ /* 0x000fea000383ffff */
.L_x_315:
[----:B------:R-:W-:Y:S01]  /*106a0*/  BSSY B0, `(.L_x_330) ;  /* 0x0000006000007945 */ /* 0x000fe20003800000 */
[----:B------:R-:W-:-:S07]  /*106b0*/  IMAD.MOV.U32 R2, RZ, RZ, -0x1 ;  /* 0xffffffffff027424 */ /* 0x000fce00078e00ff */
[----:B01----:R-:W-:Y:S05]  /*106c0*/  WARPSYNC.COLLECTIVE R2, `(.L_x_331) ;  /* 0x00000000020c7348 */ /* 0x003fea0003c00000 */
[----:B------:R-:W-:Y:S02]  /*106d0*/  ELECT P1, UR62, PT ;  /* 0x00000000003e782f */ /* 0x000fe40003820000 */
[----:B------:R-:W-:Y:S01]  /*106e0*/  MOV R2, UR62 ;  /* 0x0000003e00027c02 */ /* 0x000fe20008000f00 */
[----:B01----:R-:W-:Y:S10]  /*106f0*/  ENDCOLLECTIVE ;  /* 0x000000000000791b */ /* 0x003ff40003800000 */
.L_x_331:
[----:B------:R-:W-:Y:S05]  /*10700*/  BSYNC B0 ;  /* 0x0000000000007941 */ /* 0x000fea0003800000 */
.L_x_330:
[----:B------:R-:W-:Y:S01]  /*10710*/  PLOP3.LUT P0, PT, P1, PT, PT, 0x80, 0x0 ;  /* 0x000000000000781c */ /* 0x000fe20000f0f070 */
[----:B------:R-:W-:-:S12]  /*10720*/  BRA `(.L_x_332) ;  /* 0xfffffff800647947 */ /* 0x000fd8000383ffff */
.L_x_319:
[----:B0-----:R0:W1:Y:S02]  /*10730*/  SYNCS.PHASECHK.TRANS64.TRYWAIT P0, [R7+URZ], R2 ;  /* 0x00000002070075a7 */ /* 0x001064000800017f */
[----:B-1----:R-:W-:Y:S05]  /*10740*/  @!P0 NANOSLEEP.SYNCS 0x989680 ;  /* 0x009896800000895d */ /* 0x002fea0003900000 */
[----:B------:R-:W1:Y:S02]  /*10750*/  @!P0 SYNCS.PHASECHK.TRANS64 P0, [R7+URZ], R2 ;  /* 0x00000002070085a7 */ /* 0x000e64000800007f */
[----:B-1----:R-:W-:Y:S05]  /*10760*/  @!P0 BRA `(.L_x_319) ;  /* 0xfffffffc00f08947 */ /* 0x002fea000383ffff */
[----:B------:R-:W-:Y:S05]  /*10770*/  BRA `(.L_x_333) ;  /* 0xfffffff800a87947 */ /* 0x000fea000383ffff */
.L_x_320:
[----:B0-----:R0:W1:Y:S02]  /*10780*/  SYNCS.PHASECHK.TRANS64.TRYWAIT P0, [R9+URZ], R4 ;  /* 0x00000004090075a7 */ /* 0x001064000800017f */
[----:B-1----:R-:W-:Y:S05]  /*10790*/  @!P0 NANOSLEEP.SYNCS 0x989680 ;  /* 0x009896800000895d */ /* 0x002fea0003900000 */
[----:B------:R-:W1:Y:S02]  /*107a0*/  @!P0 SYNCS.PHASECHK.TRANS64 P0, [R9+URZ], R4 ;  /* 0x00000004090085a7 */ /* 0x000e64000800007f */
[----:B-1----:R-:W-:Y:S05]  /*107b0*/  @!P0 BRA `(.L_x_320) ;  /* 0xfffffffc00f08947 */ /* 0x002fea000383ffff */
[----:B------:R-:W-:Y:S05]  /*107c0*/  BRA `(.L_x_334) ;  /* 0xfffffff800b87947 */ /* 0x000fea000383ffff */
.L_x_321:
[----:B0-----:R0:W1:Y:S02]  /*107d0*/  SYNCS.PHASECHK.TRANS64.TRYWAIT P0, [R6+URZ], R5 ;  /* 0x00000005060075a7 */ /* 0x001064000800017f */
[----:B-1----:R-:W-:Y:S05]  /*107e0*/  @!P0 NANOSLEEP.SYNCS 0x989680 ;  /* 0x009896800000895d */ /* 0x002fea0003900000 */
[----:B------:R-:W1:Y:S02]  /*107f0*/  @!P0 SYNCS.PHASECHK.TRANS64 P0, [R6+URZ], R5 ;  /* 0x00000005060085a7 */ /* 0x000e64000800007f */
[----:B-1----:R-:W-:Y:S05]  /*10800*/  @!P0 BRA `(.L_x_321) ;  /* 0xfffffffc00f08947 */ /* 0x002fea000383ffff */
[----:B------:R-:W-:Y:S05]  /*10810*/  BRA `(.L_x_335) ;  /* 0xfffffff800c87947 */ /* 0x000fea000383ffff */
.L_x_322:
[----:B-1----:R1:W2:Y:S02]  /*10820*/  SYNCS.PHASECHK.TRANS64.TRYWAIT P0, [R9+URZ], R4 ;  /* 0x00000004090075a7 */ /* 0x0022a4000800017f */
[----:B--2---:R-:W-:Y:S05]  /*10830*/  @!P0 NANOSLEEP.SYNCS 0x989680 ;  /* 0x009896800000895d */ /* 0x004fea0003900000 */
[----:B------:R-:W2:Y:S02]  /*10840*/  @!P0 SYNCS.PHASECHK.TRANS64 P0, [R9+URZ], R4 ;  /* 0x00000004090085a7 */ /* 0x000ea4000800007f */
[----:B--2---:R-:W-:Y:S05]  /*10850*/  @!P0 BRA `(.L_x_322) ;  /* 0xfffffffc00f08947 */ /* 0x004fea000383ffff */
[----:B------:R-:W-:Y:S05]  /*10860*/  BRA `(.L_x_336) ;  /* 0xfffffff800d07947 */ /* 0x000fea000383ffff */
.L_x_337:
[----:B------:R-:W-:-:S00]  /*10870*/  BRA `(.L_x_337) ;  /* 0xfffffffc00fc7947 */ /* 0x000fc0000383ffff */
[----:B------:R-:W-:-:S00]  /*10880*/  NOP ;  /* 0x0000000000007918 */ /* 0x000fc00000000000 */
[----:B------:R-:W-:-:S00]  /*10890*/  NOP ;  /* 0x0000000000007918 */ /* 0x000fc00000000000 */
[----:B------:R-:W-:-:S00]  /*108a0*/  NOP ;  /* 0x0000000000007918 */ /* 0x000fc00000000000 */
[----:B------:R-:W-:-:S00]  /*108b0*/  NOP ;  /* 0x0000000000007918 */ /* 0x000fc00000000000 */
[----:B------:R-:W-:-:S00]  /*108c0*/  NOP ;  /* 0x0000000000007918 */ /* 0x000fc00000000000 */
[----:B------:R-:W-:-:S00]  /*108d0*/  NOP ;  /* 0x0000000000007918 */ /* 0x000fc00000000000 */
[----:B------:R-:W-:-:S00]  /*108e0*/  NOP ;  /* 0x0000000000007918 */ /* 0x000fc00000000000 */
[----:B------:R-:W-:-:S00]  /*108f0*/  NOP ;  /* 0x0000000000007918 */ /* 0x000fc00000000000 */
.L_x_338:


//--------------------- .nv.shared._ZN7cutlass13device_kernelINS_4gemm6kernel13GemmUniversalIN4cute5tupleIJiiiiEEENS1_10collective13CollectiveMmaINS1_37MainloopSm90TmaGmmaWarpSpecializedFP8ILi5ENS5_IJNS4_1CILi4EEENSA_ILi1EEESC_EEENS1_32KernelTmaWarpSpecializedPingpongEEENS5_IJNSA_ILi64EEENSA_ILi256EEENSA_ILi128EEEEEENS_12float_e4m3_tENS5_IJlSC_lEEESK_SL_NS4_8TiledMMAINS4_8MMA_AtomIJNS4_4SM904GMMA31MMA_64x256x32_F32E4M3E4M3_SS_TNILNSP_7ScaleInE1ELSR_1EEEEEENS4_6LayoutINS5_IJSC_SC_SC_EEENS5_IJNSA_ILi0EEESW_SW_EEEEENS5_IJNS4_10UnderscoreESZ_SZ_EEEEENS4_13SM90_TMA_LOADENS4_14ComposedLayoutINS4_7SwizzleILi3ELi4ELi3EEENS4_18smem_ptr_flag_bitsILi8EEENSU_INS5_IJNSA_ILi8EEESI_EEENS5_IJSI_SC_EEEEEEEvNS4_8identityENS4_23SM90_TMA_LOAD_MULTICASTES1C_vS1D_EENS_8epilogue10collective6detail29Sm90TmaWarpSpecializedAdapterINS1H_15DefaultEpilogueISK_SL_SL_NS1G_6thread17LinearCombinationISK_Li1EffLNS1L_9ScaleType4KindE0ELNS_15FloatRoundStyleE2ESK_EENS1_15EpilogueDefaultEEEEEvvEEEEvNT_6ParamsE --------------------------
	.section	.nv.shared._ZN7cutlass13device_kernelINS_4gemm6kernel13GemmUniversalIN4cute5tupleIJiiiiEEENS1_10collective13CollectiveMmaINS1_37MainloopSm90TmaGmmaWarpSpecializedFP8ILi5ENS5_IJNS4_1CILi4EEENSA_ILi1EEESC_EEENS1_32KernelTmaWarpSpecializedPingpongEEENS5_IJNSA_ILi64EEENSA_ILi256EEENSA_ILi128EEEEEENS_12float_e4m3_tENS5_IJlSC_lEEESK_SL_NS4_8TiledMMAINS4_8MMA_AtomIJNS4_4SM904GMMA31MMA_64x256x32_F32E4M3E4M3_SS_TNILNSP_7ScaleInE1ELSR_1EEEEEENS4_6LayoutINS5_IJSC_SC_SC_EEENS5_IJNSA_ILi0EEESW_SW_EEEEENS5_IJNS4_10UnderscoreESZ_SZ_EEEEENS4_13SM90_TMA_LOADENS4_14ComposedLayoutINS4_7SwizzleILi3ELi4ELi3EEENS4_18smem_ptr_flag_bitsILi8EEENSU_INS5_IJNSA_ILi8EEESI_EEENS5_IJSI_SC_EEEEEEEvNS4_8identityENS4_23SM90_TMA_LOAD_MULTICASTES1C_vS1D_EENS_8epilogue10collective6detail29Sm90TmaWarpSpecializedAdapterINS1H_15DefaultEpilogueISK_SL_SL_NS1G_6thread17LinearCombinationISK_Li1EffLNS1L_9ScaleType4KindE0ELNS_15FloatRoundStyleE2ESK_EENS1_15EpilogueDefaultEEEEEvvEEEEvNT_6ParamsE,"aw",@nobits
	.sectionflags	@""
	.align	16
	.zero		1024


//--------------------- .nv.shared.reserved.0     --------------------------
	.section	.nv.shared.reserved.0,"aw",@nobits
	.weak		__nv_reservedSMEM_offset_0_alias
	.size		__nv_reservedSMEM_offset_0_alias, 0, 0
	.other		__nv_reservedSMEM_offset_0_alias,@"STO_CUDA_RESERVED_SHARED STV_DEFAULT"
__nv_reservedSMEM_offset_0_alias:
	.zero		0


//--------------------- .nv.global                --------------------------
	.section	.nv.global,"aw",@nobits
.nv.global:
	.type		_ZN40_INTERNAL_3bce5201_4_k_cu_770738aa_231044cute1_E,@object
	.size		_ZN40_INTERNAL_3bce5201_4_k_cu_770738aa_231044cute1_E,(_ZN40_INTERNAL_3bce5201_4_k_cu_770738aa_231044cuda3std3__45__cpo6cbeginE - _ZN40_INTERNAL_3bce5201_4_k_cu_770738aa_231044cute1_E)
_ZN40_INTERNAL_3bce5201_4_k_cu_770738aa_231044cute1_E:
	.zero		1
	.type		_ZN40_INTERNAL_3bce5201_4_k_cu_770738aa_231044cuda3std3__45__cpo6cbeginE,@object
	.size		_ZN40_INTERNAL_3bce5201_4_k_cu_770738aa_231044cuda3std3__45__cpo6cbeginE,(_ZN40_INTERNAL_3bce5201_4_k_cu_770738aa_231044cuda3std3__48in_placeE - _ZN40_INTERNAL_3bce5201_4_k_cu_770738aa_231044cuda3std3__45__cpo6cbeginE)
_ZN40_INTERNAL_3bce5201_4_k_cu_770738aa_231044cuda3std3__45__cpo6cbeginE:
	.zero		1
	.type		_ZN40_INTERNAL_3bce5201_4_k_cu_770738aa_231044cuda3std3__48in_placeE,@object
	.size		_ZN40_INTERNAL_3bce5201_4_k_cu_770738aa_231044cuda3std3__48in_placeE,(_ZN40_INTERNAL_3bce5201_4_k_cu_770738aa_231044cuda3std6ranges3__45__cpo9iter_moveE - _ZN40_INTERNAL_3bce5201_4_k_cu_770738aa_231044cuda3std3__48in_placeE)
_ZN40_INTERNAL_3bce5201_4_k_cu_770738aa_231044cuda3std3__48in_placeE:
	.zero		1
	.type		_ZN40_INTERNAL_3bce5201_4_k_cu_770738aa_231044cuda3std6ranges3__45__cpo9iter_moveE,@object
	.size		_ZN40_INTERNAL_3bce5201_4_k_cu_770738aa_231044cuda3std6ranges3__45__cpo9iter_moveE,(_ZN40_INTERNAL_3bce5201_4_k_cu_770738aa_231044cuda3std3__45__cpo5beginE - _ZN40_INTERNAL_3bce5201_4_k_cu_770738aa_231044cuda3std6ranges3__45__cpo9iter_moveE)
_ZN40_INTERNAL_3bce5201_4_k_cu_770738aa_231044cuda3std6ranges3__45__cpo9iter_moveE:
	.zero		1
	.type		_ZN40_INTERNAL_3bce5201_4_k_cu_770738aa_231044cuda3std3__45__cpo5beginE,@object
	.size		_ZN40_INTERNAL_3bce5201_4_k_cu_770738aa_231044cuda3std3__45__cpo5beginE,(_ZN40_INTERNAL_3bce5201_4_k_cu_770738aa_231044cuda3std3__442_GLOBAL__N__3bce5201_4_k_cu_770738aa_231046ignoreE - _ZN40_INTERNAL_3bce5201_4_k_cu_770738aa_231044cuda3std3__45__cpo5beginE)
_ZN40_INTERNAL_3bce5201_4_k_cu_770738aa_231044cuda3std3__45__cpo5beginE:
	.zero		1
	.type		_ZN40_INTERNAL_3bce5201_4_k_cu_770738aa_231044cuda3std3__442_GLOBAL__N__3bce5201_4_k_cu_770738aa_231046ignoreE,@object
	.size		_ZN40_INTERNAL_3bce5201_4_k_cu_770738aa_231044cuda3std3__442_GLOBAL__N__3bce5201_4_k_cu_770738aa_231046ignoreE,(_ZN40_INTERNAL_3bce5201_4_k_cu_770738aa_231044cute7productE - _ZN40_INTERNAL_3bce5201_4_k_cu_770738aa_231044cuda3std3__442_GLOBAL__N__3bce5201_4_k_cu_770738aa_231046ignoreE)
_ZN40_INTERNAL_3bce5201_4_k_cu_770738aa_231044cuda3std3__442_GLOBAL__N__3bce5201_4_k_cu_770738aa_231046ignoreE:
	.zero		1
	.type		_ZN40_INTERNAL_3bce5201_4_k_cu_770738aa_231044cute7productE,@object
	.size		_ZN40_INTERNAL_3bce5201_4_k_cu_770738aa_231044cute7productE,(_ZN40_INTERNAL_3bce5201_4_k_cu_770738aa_231044cuda3std3__45__cpo3endE - _ZN40_INTERNAL_3bce5201_4_k_cu_770738aa_231044cute7productE)
_ZN40_INTERNAL_3bce5201_4_k_cu_770738aa_231044cute7productE:
	.zero		1
	.type		_ZN40_INTERNAL_3bce5201_4_k_cu_770738aa_231044cuda3std3__45__cpo3endE,@object
	.size		_ZN40_INTERNAL_3bce5201_4_k_cu_770738aa_231044cuda3std3__45__cpo3endE,(_ZN40_INTERNAL_3bce5201_4_k_cu_770738aa_231044cuda3std3__419piecewise_constructE - _ZN40_INTERNAL_3bce5201_4_k_cu_770738aa_231044cuda3std3__45__cpo3endE)
_ZN40_INTERNAL_3bce5201_4_k_cu_770738aa_231044cuda3std3__45__cpo3endE:
	.zero		1
	.type		_ZN40_INTERNAL_3bce5201_4_k_cu_770738aa_231044cuda3std3__419piecewise_constructE,@object
	.size		_ZN40_INTERNAL_3bce5201_4_k_cu_770738aa_231044cuda3std3__419piecewise_constructE,(_ZN40_INTERNAL_3bce5201_4_k_cu_770738aa_231044cuda3std3__45__cpo4cendE - _ZN40_INTERNAL_3bce5201_4_k_cu_770738aa_231044cuda3std3__419piecewise_constructE)
_ZN40_INTERNAL_3bce5201_4_k_cu_770738aa_231044cuda3std3__419piecewise_constructE:
	.zero		1
	.type		_ZN40_INTERNAL_3bce5201_4_k_cu_770738aa_231044cuda3std3__45__cpo4cendE,@object
	.size		_ZN40_INTERNAL_3bce5201_4_k_cu_770738aa_231044cuda3std3__45__cpo4cendE,(_ZN40_INTERNAL_3bce5201_4_k_cu_770738aa_231044cuda3std6ranges3__45__cpo4swapE - _ZN40_INTERNAL_3bce5201_4_k_cu_770738aa_231044cuda3std3__45__cpo4cendE)
_ZN40_INTERNAL_3bce5201_4_k_cu_770738aa_231044cuda3std3__45__cpo4cendE:
	.zero		1
	.type		_ZN40_INTERNAL_3bce5201_4_k_cu_770738aa_231044cuda3std6ranges3__45__cpo4swapE,@object
	.size		_ZN40_INTERNAL_3bce5201_4_k_cu_770738aa_231044cuda3std6ranges3__45__cpo4swapE,(.L_7 - _ZN40_INTERNAL_3bce5201_4_k_cu_770738aa_231044cuda3std6ranges3__45__cpo4swapE)
_ZN40_INTERNAL_3bce5201_4_k_cu_770738aa_231044cuda3std6ranges3__45__cpo4swapE:
	.zero		1
.L_7:


//--------------------- .nv.constant0._ZN7cutlass13device_kernelINS_4gemm6kernel13GemmUniversalIN4cute5tupleIJiiiiEEENS1_10collective13CollectiveMmaINS1_37MainloopSm90TmaGmmaWarpSpecializedFP8ILi5ENS5_IJNS4_1CILi4EEENSA_ILi1EEESC_EEENS1_32KernelTmaWarpSpecializedPingpongEEENS5_IJNSA_ILi64EEENSA_ILi256EEENSA_ILi128EEEEEENS_12float_e4m3_tENS5_IJlSC_lEEESK_SL_NS4_8TiledMMAINS4_8MMA_AtomIJNS4_4SM904GMMA31MMA_64x256x32_F32E4M3E4M3_SS_TNILNSP_7ScaleInE1ELSR_1EEEEEENS4_6LayoutINS5_IJSC_SC_SC_EEENS5_IJNSA_ILi0EEESW_SW_EEEEENS5_IJNS4_10UnderscoreESZ_SZ_EEEEENS4_13SM90_TMA_LOADENS4_14ComposedLayoutINS4_7SwizzleILi3ELi4ELi3EEENS4_18smem_ptr_flag_bitsILi8EEENSU_INS5_IJNSA_ILi8EEESI_EEENS5_IJSI_SC_EEEEEEEvNS4_8identityENS4_23SM90_TMA_LOAD_MULTICASTES1C_vS1D_EENS_8epilogue10collective6detail29Sm90TmaWarpSpecializedAdapterINS1H_15DefaultEpilogueISK_SL_SL_NS1G_6thread17LinearCombinationISK_Li1EffLNS1L_9ScaleType4KindE0ELNS_15FloatRoundStyleE2ESK_EENS1_15EpilogueDefaultEEEEEvvEEEEvNT_6ParamsE --------------------------
	.section	.nv.constant0._ZN7cutlass13device_kernelINS_4gemm6kernel13GemmUniversalIN4cute5tupleIJiiiiEEENS1_10collective13CollectiveMmaINS1_37MainloopSm90TmaGmmaWarpSpecializedFP8ILi5ENS5_IJNS4_1CILi4EEENSA_ILi1EEESC_EEENS1_32KernelTmaWarpSpecializedPingpongEEENS5_IJNSA_ILi64EEENSA_ILi256EEENSA_ILi128EEEEEENS_12float_e4m3_tENS5_IJlSC_lEEESK_SL_NS4_8TiledMMAINS4_8MMA_AtomIJNS4_4SM904GMMA31MMA_64x256x32_F32E4M3E4M3_SS_TNILNSP_7ScaleInE1ELSR_1EEEEEENS4_6LayoutINS5_IJSC_SC_SC_EEENS5_IJNSA_ILi0EEESW_SW_EEEEENS5_IJNS4_10UnderscoreESZ_SZ_EEEEENS4_13SM90_TMA_LOADENS4_14ComposedLayoutINS4_7SwizzleILi3ELi4ELi3EEENS4_18smem_ptr_flag_bitsILi8EEENSU_INS5_IJNSA_ILi8EEESI_EEENS5_IJSI_SC_EEEEEEEvNS4_8identityENS4_23SM90_TMA_LOAD_MULTICASTES1C_vS1D_EENS_8epilogue10collective6detail29Sm90TmaWarpSpecializedAdapterINS1H_15DefaultEpilogueISK_SL_SL_NS1G_6thread17LinearCombinationISK_Li1EffLNS1L_9ScaleType4KindE0ELNS_15FloatRoundStyleE2ESK_EENS1_15EpilogueDefaultEEEEEvvEEEEvNT_6ParamsE,"a",@progbits
	.sectionflags	@""
	.align	4
.nv.constant0._ZN7cutlass13device_kernelINS_4gemm6kernel13GemmUniversalIN4cute5tupleIJiiiiEEENS1_10collective13CollectiveMmaINS1_37MainloopSm90TmaGmmaWarpSpecializedFP8ILi5ENS5_IJNS4_1CILi4EEENSA_ILi1EEESC_EEENS1_32KernelTmaWarpSpecializedPingpongEEENS5_IJNSA_ILi64EEENSA_ILi256EEENSA_ILi128EEEEEENS_12float_e4m3_tENS5_IJlSC_lEEESK_SL_NS4_8TiledMMAINS4_8MMA_AtomIJNS4_4SM904GMMA31MMA_64x256x32_F32E4M3E4M3_SS_TNILNSP_7ScaleInE1ELSR_1EEEEEENS4_6LayoutINS5_IJSC_SC_SC_EEENS5_IJNSA_ILi0EEESW_SW_EEEEENS5_IJNS4_10UnderscoreESZ_SZ_EEEEENS4_13SM90_TMA_LOADENS4_14ComposedLayoutINS4_7SwizzleILi3ELi4ELi3EEENS4_18smem_ptr_flag_bitsILi8EEENSU_INS5_IJNSA_ILi8EEESI_EEENS5_IJSI_SC_EEEEEEEvNS4_8identityENS4_23SM90_TMA_LOAD_MULTICASTES1C_vS1D_EENS_8epilogue10collective6detail29Sm90TmaWarpSpecializedAdapterINS1H_15DefaultEpilogueISK_SL_SL_NS1G_6thread17LinearCombinationISK_Li1EffLNS1L_9ScaleType4KindE0ELNS_15FloatRoundStyleE2ESK_EENS1_15EpilogueDefaultEEEEEvvEEEEvNT_6ParamsE:
	.zero		1664


//--------------------- SYMBOLS --------------------------

	.type		.nv.reservedSmem.offset0,@object
	.size		.nv.reservedSmem.offset0,0x4
